//
// Generated by NVIDIA NVVM Compiler
//
// Compiler Build ID: CL-36424714
// Cuda compilation tools, release 13.0, V13.0.88
// Based on NVVM 20.0.0
//

.version 9.0
.target sm_100
.address_size 64

	// .globl	_Z9sumFramesiliiPKdS0_PKlPdS3_
.global .align 1 .b8 _ZN34_INTERNAL_155ca84b_4_k_cu_1c4257744cuda3std3__45__cpo5beginE[1];
.global .align 1 .b8 _ZN34_INTERNAL_155ca84b_4_k_cu_1c4257744cuda3std3__45__cpo3endE[1];
.global .align 1 .b8 _ZN34_INTERNAL_155ca84b_4_k_cu_1c4257744cuda3std3__45__cpo6cbeginE[1];
.global .align 1 .b8 _ZN34_INTERNAL_155ca84b_4_k_cu_1c4257744cuda3std3__45__cpo4cendE[1];
.global .align 1 .b8 _ZN34_INTERNAL_155ca84b_4_k_cu_1c4257744cuda3std3__45__cpo6rbeginE[1];
.global .align 1 .b8 _ZN34_INTERNAL_155ca84b_4_k_cu_1c4257744cuda3std3__45__cpo4rendE[1];
.global .align 1 .b8 _ZN34_INTERNAL_155ca84b_4_k_cu_1c4257744cuda3std3__45__cpo7crbeginE[1];
.global .align 1 .b8 _ZN34_INTERNAL_155ca84b_4_k_cu_1c4257744cuda3std3__45__cpo5crendE[1];
.global .align 1 .b8 _ZN34_INTERNAL_155ca84b_4_k_cu_1c4257744cuda3std3__436_GLOBAL__N__155ca84b_4_k_cu_1c4257746ignoreE[1];
.global .align 1 .b8 _ZN34_INTERNAL_155ca84b_4_k_cu_1c4257744cuda3std3__419piecewise_constructE[1];
.global .align 1 .b8 _ZN34_INTERNAL_155ca84b_4_k_cu_1c4257744cuda3std3__48in_placeE[1];
.global .align 1 .b8 _ZN34_INTERNAL_155ca84b_4_k_cu_1c4257744cuda3std3__420unreachable_sentinelE[1];
.global .align 1 .b8 _ZN34_INTERNAL_155ca84b_4_k_cu_1c4257744cuda3std3__47nulloptE[1];
.global .align 1 .b8 _ZN34_INTERNAL_155ca84b_4_k_cu_1c4257744cuda3std3__48unexpectE[1];
.global .align 1 .b8 _ZN34_INTERNAL_155ca84b_4_k_cu_1c4257744cuda3std6ranges3__45__cpo4swapE[1];
.global .align 1 .b8 _ZN34_INTERNAL_155ca84b_4_k_cu_1c4257744cuda3std6ranges3__45__cpo9iter_moveE[1];
.global .align 1 .b8 _ZN34_INTERNAL_155ca84b_4_k_cu_1c4257744cuda3std6ranges3__45__cpo5beginE[1];
.global .align 1 .b8 _ZN34_INTERNAL_155ca84b_4_k_cu_1c4257744cuda3std6ranges3__45__cpo3endE[1];
.global .align 1 .b8 _ZN34_INTERNAL_155ca84b_4_k_cu_1c4257744cuda3std6ranges3__45__cpo6cbeginE[1];
.global .align 1 .b8 _ZN34_INTERNAL_155ca84b_4_k_cu_1c4257744cuda3std6ranges3__45__cpo4cendE[1];
.global .align 1 .b8 _ZN34_INTERNAL_155ca84b_4_k_cu_1c4257744cuda3std6ranges3__45__cpo7advanceE[1];
.global .align 1 .b8 _ZN34_INTERNAL_155ca84b_4_k_cu_1c4257744cuda3std6ranges3__45__cpo9iter_swapE[1];
.global .align 1 .b8 _ZN34_INTERNAL_155ca84b_4_k_cu_1c4257744cuda3std6ranges3__45__cpo4nextE[1];
.global .align 1 .b8 _ZN34_INTERNAL_155ca84b_4_k_cu_1c4257744cuda3std6ranges3__45__cpo4prevE[1];
.global .align 1 .b8 _ZN34_INTERNAL_155ca84b_4_k_cu_1c4257744cuda3std6ranges3__45__cpo4dataE[1];
.global .align 1 .b8 _ZN34_INTERNAL_155ca84b_4_k_cu_1c4257744cuda3std6ranges3__45__cpo5cdataE[1];
.global .align 1 .b8 _ZN34_INTERNAL_155ca84b_4_k_cu_1c4257744cuda3std6ranges3__45__cpo4sizeE[1];
.global .align 1 .b8 _ZN34_INTERNAL_155ca84b_4_k_cu_1c4257744cuda3std6ranges3__45__cpo5ssizeE[1];
.global .align 1 .b8 _ZN34_INTERNAL_155ca84b_4_k_cu_1c4257744cuda3std6ranges3__45__cpo8distanceE[1];
.global .align 1 .b8 _ZN34_INTERNAL_155ca84b_4_k_cu_1c4257746thrust24THRUST_300001_SM_1000_NS8cuda_cub3parE[1];
.global .align 1 .b8 _ZN34_INTERNAL_155ca84b_4_k_cu_1c4257746thrust24THRUST_300001_SM_1000_NS8cuda_cub10par_nosyncE[1];
.global .align 1 .b8 _ZN34_INTERNAL_155ca84b_4_k_cu_1c4257746thrust24THRUST_300001_SM_1000_NS6system6detail10sequential3seqE[1];
.global .align 1 .b8 _ZN34_INTERNAL_155ca84b_4_k_cu_1c4257746thrust24THRUST_300001_SM_1000_NS12placeholders2_1E[1];
.global .align 1 .b8 _ZN34_INTERNAL_155ca84b_4_k_cu_1c4257746thrust24THRUST_300001_SM_1000_NS12placeholders2_2E[1];
.global .align 1 .b8 _ZN34_INTERNAL_155ca84b_4_k_cu_1c4257746thrust24THRUST_300001_SM_1000_NS12placeholders2_3E[1];
.global .align 1 .b8 _ZN34_INTERNAL_155ca84b_4_k_cu_1c4257746thrust24THRUST_300001_SM_1000_NS12placeholders2_4E[1];
.global .align 1 .b8 _ZN34_INTERNAL_155ca84b_4_k_cu_1c4257746thrust24THRUST_300001_SM_1000_NS12placeholders2_5E[1];
.global .align 1 .b8 _ZN34_INTERNAL_155ca84b_4_k_cu_1c4257746thrust24THRUST_300001_SM_1000_NS12placeholders2_6E[1];
.global .align 1 .b8 _ZN34_INTERNAL_155ca84b_4_k_cu_1c4257746thrust24THRUST_300001_SM_1000_NS12placeholders2_7E[1];
.global .align 1 .b8 _ZN34_INTERNAL_155ca84b_4_k_cu_1c4257746thrust24THRUST_300001_SM_1000_NS12placeholders2_8E[1];
.global .align 1 .b8 _ZN34_INTERNAL_155ca84b_4_k_cu_1c4257746thrust24THRUST_300001_SM_1000_NS12placeholders2_9E[1];
.global .align 1 .b8 _ZN34_INTERNAL_155ca84b_4_k_cu_1c4257746thrust24THRUST_300001_SM_1000_NS12placeholders3_10E[1];
.global .align 1 .b8 _ZN34_INTERNAL_155ca84b_4_k_cu_1c4257746thrust24THRUST_300001_SM_1000_NS3seqE[1];
.extern .shared .align 16 .b8 S[];

.visible .entry _Z9sumFramesiliiPKdS0_PKlPdS3_(
	.param .u32 _Z9sumFramesiliiPKdS0_PKlPdS3__param_0,
	.param .u64 _Z9sumFramesiliiPKdS0_PKlPdS3__param_1,
	.param .u32 _Z9sumFramesiliiPKdS0_PKlPdS3__param_2,
	.param .u32 _Z9sumFramesiliiPKdS0_PKlPdS3__param_3,
	.param .u64 .ptr .align 1 _Z9sumFramesiliiPKdS0_PKlPdS3__param_4,
	.param .u64 .ptr .align 1 _Z9sumFramesiliiPKdS0_PKlPdS3__param_5,
	.param .u64 .ptr .align 1 _Z9sumFramesiliiPKdS0_PKlPdS3__param_6,
	.param .u64 .ptr .align 1 _Z9sumFramesiliiPKdS0_PKlPdS3__param_7,
	.param .u64 .ptr .align 1 _Z9sumFramesiliiPKdS0_PKlPdS3__param_8
)
{
	.local .align 8 .b8 	__local_depot0[8];
	.reg .b64 	%SP;
	.reg .b64 	%SPL;
	.reg .pred 	%p<34>;
	.reg .b32 	%r<188>;
	.reg .b64 	%rd<158>;
	.reg .b64 	%fd<122>;

	mov.u64 	%SPL, __local_depot0;
	cvta.local.u64 	%SP, %SPL;
	ld.param.u32 	%r59, [_Z9sumFramesiliiPKdS0_PKlPdS3__param_0];
	ld.param.u64 	%rd36, [_Z9sumFramesiliiPKdS0_PKlPdS3__param_1];
	ld.param.u32 	%r177, [_Z9sumFramesiliiPKdS0_PKlPdS3__param_2];
	ld.param.u32 	%r61, [_Z9sumFramesiliiPKdS0_PKlPdS3__param_3];
	ld.param.u64 	%rd37, [_Z9sumFramesiliiPKdS0_PKlPdS3__param_4];
	ld.param.u64 	%rd38, [_Z9sumFramesiliiPKdS0_PKlPdS3__param_5];
	ld.param.u64 	%rd39, [_Z9sumFramesiliiPKdS0_PKlPdS3__param_6];
	ld.param.u64 	%rd40, [_Z9sumFramesiliiPKdS0_PKlPdS3__param_7];
	ld.param.u64 	%rd41, [_Z9sumFramesiliiPKdS0_PKlPdS3__param_8];
	mov.u32 	%r62, %nctaid.x;
	add.s32 	%r63, %r62, %r177;
	add.s32 	%r64, %r63, -1;
	div.u32 	%r1, %r64, %r62;
	mov.u32 	%r65, %ctaid.x;
	mul.lo.s32 	%r2, %r1, %r65;
	sub.s32 	%r66, %r177, %r2;
	min.s32 	%r3, %r1, %r66;
	setp.lt.s32 	%p2, %r3, 1;
	@%p2 bra 	$L__BB0_43;
	mov.u32 	%r67, %nctaid.y;
	add.s32 	%r68, %r67, %r61;
	add.s32 	%r69, %r68, -1;
	div.u32 	%r70, %r69, %r67;
	mov.u32 	%r71, %ctaid.y;
	mul.lo.s32 	%r4, %r70, %r71;
	sub.s32 	%r72, %r61, %r4;
	min.s32 	%r5, %r70, %r72;
	setp.lt.s32 	%p3, %r5, 1;
	@%p3 bra 	$L__BB0_43;
	cvta.to.global.u64 	%rd42, %rd39;
	mul.wide.s32 	%rd43, %r4, 8;
	add.s64 	%rd1, %rd42, %rd43;
	ld.global.nc.u64 	%rd44, [%rd1];
	cvt.s64.s32 	%rd45, %r59;
	mul.lo.s64 	%rd46, %rd44, %rd45;
	cvta.to.global.u64 	%rd47, %rd37;
	shl.b64 	%rd48, %rd46, 3;
	add.s64 	%rd155, %rd47, %rd48;
	cvt.s64.s32 	%rd49, %r2;
	mad.lo.s64 	%rd50, %rd36, %rd49, %rd44;
	cvta.to.global.u64 	%rd51, %rd38;
	shl.b64 	%rd52, %rd50, 3;
	add.s64 	%rd156, %rd51, %rd52;
	mad.lo.s32 	%r6, %r4, %r177, %r2;
	mul.lo.s32 	%r7, %r6, %r59;
	shl.b32 	%r73, %r59, 7;
	mov.u32 	%r74, S;
	add.s32 	%r8, %r74, %r73;
	shl.b32 	%r75, %r1, 7;
	add.s32 	%r9, %r8, %r75;
	mov.u32 	%r10, %tid.x;
	mov.u32 	%r11, %tid.y;
	mov.u32 	%r12, %ntid.x;
	mad.lo.s32 	%r13, %r11, %r12, %r10;
	mov.u32 	%r76, %ntid.y;
	mul.lo.s32 	%r14, %r12, %r76;
	setp.ge.u32 	%p4, %r13, %r5;
	@%p4 bra 	$L__BB0_9;
	add.s32 	%r77, %r13, %r14;
	max.u32 	%r78, %r5, %r77;
	setp.lt.u32 	%p5, %r77, %r5;
	selp.u32 	%r79, 1, 0, %p5;
	add.s32 	%r80, %r77, %r79;
	sub.s32 	%r81, %r78, %r80;
	div.u32 	%r82, %r81, %r14;
	add.s32 	%r15, %r82, %r79;
	and.b32  	%r83, %r15, 3;
	setp.eq.s32 	%p6, %r83, 3;
	mov.u32 	%r173, %r13;
	@%p6 bra 	$L__BB0_6;
	add.s32 	%r85, %r15, 1;
	and.b32  	%r16, %r85, 3;
	mov.b32 	%r172, 0;
	mov.u32 	%r173, %r13;
$L__BB0_5:
	.pragma "nounroll";
	add.s32 	%r86, %r173, %r61;
	mul.wide.s32 	%rd53, %r86, 8;
	add.s64 	%rd54, %rd1, %rd53;
	ld.global.nc.u64 	%rd55, [%rd54];
	mul.wide.u32 	%rd56, %r173, 8;
	add.s64 	%rd57, %rd1, %rd56;
	ld.global.nc.u64 	%rd58, [%rd57];
	cvt.u32.u64 	%r87, %rd58;
	cvt.u32.u64 	%r88, %rd55;
	sub.s32 	%r89, %r88, %r87;
	add.s32 	%r90, %r89, 1;
	shl.b32 	%r91, %r173, 2;
	add.s32 	%r92, %r9, %r91;
	st.shared.u32 	[%r92], %r90;
	add.s32 	%r173, %r173, %r14;
	add.s32 	%r172, %r172, 1;
	setp.ne.s32 	%p7, %r172, %r16;
	@%p7 bra 	$L__BB0_5;
$L__BB0_6:
	setp.lt.u32 	%p8, %r15, 3;
	@%p8 bra 	$L__BB0_9;
	shl.b32 	%r101, %r14, 3;
	cvt.u64.u32 	%rd65, %r101;
	shl.b32 	%r106, %r14, 2;
$L__BB0_8:
	add.s32 	%r93, %r173, %r61;
	mul.wide.s32 	%rd59, %r93, 8;
	add.s64 	%rd60, %rd1, %rd59;
	ld.global.nc.u64 	%rd61, [%rd60];
	mul.wide.u32 	%rd62, %r173, 8;
	add.s64 	%rd63, %rd1, %rd62;
	ld.global.nc.u64 	%rd64, [%rd63];
	cvt.u32.u64 	%r94, %rd64;
	cvt.u32.u64 	%r95, %rd61;
	sub.s32 	%r96, %r95, %r94;
	add.s32 	%r97, %r96, 1;
	shl.b32 	%r98, %r173, 2;
	add.s32 	%r99, %r9, %r98;
	st.shared.u32 	[%r99], %r97;
	add.s32 	%r100, %r173, %r14;
	add.s64 	%rd66, %rd60, %rd65;
	ld.global.nc.u64 	%rd67, [%rd66];
	mul.wide.u32 	%rd68, %r100, 8;
	add.s64 	%rd69, %rd1, %rd68;
	ld.global.nc.u64 	%rd70, [%rd69];
	cvt.u32.u64 	%r102, %rd70;
	cvt.u32.u64 	%r103, %rd67;
	sub.s32 	%r104, %r103, %r102;
	add.s32 	%r105, %r104, 1;
	add.s32 	%r107, %r99, %r106;
	st.shared.u32 	[%r107], %r105;
	add.s32 	%r108, %r100, %r14;
	add.s64 	%rd71, %rd66, %rd65;
	ld.global.nc.u64 	%rd72, [%rd71];
	mul.wide.u32 	%rd73, %r108, 8;
	add.s64 	%rd74, %rd1, %rd73;
	ld.global.nc.u64 	%rd75, [%rd74];
	cvt.u32.u64 	%r109, %rd75;
	cvt.u32.u64 	%r110, %rd72;
	sub.s32 	%r111, %r110, %r109;
	add.s32 	%r112, %r111, 1;
	add.s32 	%r113, %r107, %r106;
	st.shared.u32 	[%r113], %r112;
	add.s32 	%r114, %r108, %r14;
	add.s64 	%rd76, %rd71, %rd65;
	ld.global.nc.u64 	%rd77, [%rd76];
	mul.wide.u32 	%rd78, %r114, 8;
	add.s64 	%rd79, %rd1, %rd78;
	ld.global.nc.u64 	%rd80, [%rd79];
	cvt.u32.u64 	%r115, %rd80;
	cvt.u32.u64 	%r116, %rd77;
	sub.s32 	%r117, %r116, %r115;
	add.s32 	%r118, %r117, 1;
	add.s32 	%r119, %r113, %r106;
	st.shared.u32 	[%r119], %r118;
	add.s32 	%r173, %r114, %r14;
	setp.lt.s32 	%p9, %r173, %r5;
	@%p9 bra 	$L__BB0_8;
$L__BB0_9:
	add.u64 	%rd149, %SP, 0;
	cvta.to.local.u64 	%rd82, %rd149;
	mov.b64 	%rd83, 4607182418800017408;
	st.local.u64 	[%rd82], %rd83;
	mul.lo.s32 	%r24, %r3, %r59;
	setp.ge.s32 	%p10, %r13, %r24;
	@%p10 bra 	$L__BB0_11;
	div.s32 	%r124, %r13, %r59;
	mul.lo.s32 	%r125, %r124, %r59;
	sub.s32 	%r126, %r13, %r125;
	cvt.u64.u32 	%rd92, %r126;
	mul.wide.u32 	%rd93, %r126, 8;
	cvt.u64.u32 	%rd94, %r74;
	cvta.shared.u64 	%rd95, %rd94;
	add.s64 	%rd149, %rd95, %rd93;
	shl.b32 	%r128, %r124, 7;
	add.s32 	%r175, %r8, %r128;
	cvt.s64.s32 	%rd96, %r7;
	add.s64 	%rd97, %rd92, %rd96;
	cvt.s64.s32 	%rd98, %r125;
	add.s64 	%rd99, %rd97, %rd98;
	cvta.to.global.u64 	%rd100, %rd40;
	shl.b64 	%rd101, %rd99, 3;
	add.s64 	%rd150, %rd100, %rd101;
	mul.lo.s32 	%r177, %r177, %r59;
	mov.pred 	%p33, 0;
	mov.u32 	%r176, %r59;
	bra.uni 	$L__BB0_13;
$L__BB0_11:
	sub.s32 	%r27, %r13, %r24;
	setp.ge.s32 	%p12, %r27, %r3;
	mov.b32 	%r176, 0;
	mov.pred 	%p33, -1;
	@%p12 bra 	$L__BB0_13;
	shl.b32 	%r123, %r27, 7;
	add.s32 	%r175, %r8, %r123;
	cvt.s64.s32 	%rd87, %r27;
	cvt.s64.s32 	%rd88, %r6;
	add.s64 	%rd89, %rd88, %rd87;
	cvta.to.global.u64 	%rd90, %rd41;
	shl.b64 	%rd91, %rd89, 3;
	add.s64 	%rd150, %rd90, %rd91;
	mov.pred 	%p33, 0;
$L__BB0_13:
	shl.b32 	%r32, %r59, 4;
	shl.b32 	%r33, %r3, 4;
	add.s32 	%r130, %r32, 31;
	shr.s32 	%r131, %r130, 31;
	shr.u32 	%r132, %r131, 27;
	add.s32 	%r133, %r130, %r132;
	and.b32  	%r134, %r133, -32;
	add.s32 	%r135, %r134, %r13;
	rem.s32 	%r34, %r135, %r14;
	mul.wide.s32 	%rd10, %r176, 8;
	add.s64 	%rd9, %rd149, %rd10;
	add.s64 	%rd102, %rd9, %rd10;
	add.s64 	%rd103, %rd102, %rd10;
	add.s64 	%rd11, %rd103, %rd10;
	add.s64 	%rd12, %rd11, %rd10;
	add.s64 	%rd13, %rd12, %rd10;
	add.s64 	%rd14, %rd13, %rd10;
	add.s64 	%rd15, %rd14, %rd10;
	add.s64 	%rd16, %rd15, %rd10;
	add.s64 	%rd17, %rd16, %rd10;
	add.s64 	%rd18, %rd17, %rd10;
	shl.b32 	%r35, %r14, 3;
	mul.wide.u32 	%rd104, %r11, %r12;
	cvt.u64.u32 	%rd105, %r10;
	add.s64 	%rd106, %rd104, %rd105;
	shl.b64 	%rd19, %rd106, 3;
	mul.wide.u32 	%rd20, %r14, 8;
	mov.b32 	%r178, 0;
$L__BB0_14:
	bar.sync 	0;
	shl.b32 	%r136, %r178, 2;
	add.s32 	%r137, %r9, %r136;
	ld.shared.u32 	%r179, [%r137];
	setp.lt.s32 	%p15, %r179, 16;
	mov.f64 	%fd116, 0d0000000000000000;
	@%p15 bra 	$L__BB0_25;
	mov.f64 	%fd116, 0d0000000000000000;
	mov.u32 	%r180, %r179;
$L__BB0_16:
	setp.ge.s32 	%p16, %r13, %r32;
	@%p16 bra 	$L__BB0_19;
	shl.b32 	%r138, %r13, 3;
	mov.u32 	%r139, S;
	add.s32 	%r181, %r139, %r138;
	add.s64 	%rd157, %rd155, %rd19;
	mov.u32 	%r182, %r13;
$L__BB0_18:
	ld.global.nc.f64 	%fd17, [%rd157];
	st.shared.f64 	[%r181], %fd17;
	add.s32 	%r182, %r182, %r14;
	add.s32 	%r181, %r181, %r35;
	add.s64 	%rd157, %rd157, %rd20;
	setp.lt.s32 	%p17, %r182, %r32;
	@%p17 bra 	$L__BB0_18;
$L__BB0_19:
	setp.ge.s32 	%p18, %r34, %r33;
	@%p18 bra 	$L__BB0_22;
	mov.u32 	%r183, %r34;
$L__BB0_21:
	shr.s32 	%r140, %r183, 31;
	shr.u32 	%r141, %r140, 28;
	add.s32 	%r142, %r183, %r141;
	shr.s32 	%r143, %r142, 4;
	and.b32  	%r144, %r142, -16;
	sub.s32 	%r145, %r183, %r144;
	cvt.s64.s32 	%rd107, %r145;
	cvt.s64.s32 	%rd108, %r143;
	mad.lo.s64 	%rd109, %rd36, %rd108, %rd107;
	shl.b64 	%rd110, %rd109, 3;
	add.s64 	%rd111, %rd156, %rd110;
	ld.global.nc.f64 	%fd18, [%rd111];
	shl.b32 	%r146, %r183, 3;
	add.s32 	%r147, %r8, %r146;
	st.shared.f64 	[%r147], %fd18;
	add.s32 	%r183, %r183, %r14;
	setp.lt.s32 	%p19, %r183, %r33;
	@%p19 bra 	$L__BB0_21;
$L__BB0_22:
	bar.sync 	0;
	@%p33 bra 	$L__BB0_24;
	ld.f64 	%fd19, [%rd149];
	ld.shared.f64 	%fd20, [%r175];
	fma.rn.f64 	%fd21, %fd19, %fd20, 0d0000000000000000;
	ld.f64 	%fd22, [%rd9];
	ld.shared.f64 	%fd23, [%r175+8];
	fma.rn.f64 	%fd24, %fd22, %fd23, %fd21;
	add.s64 	%rd112, %rd9, %rd10;
	ld.f64 	%fd25, [%rd112];
	ld.shared.f64 	%fd26, [%r175+16];
	fma.rn.f64 	%fd27, %fd25, %fd26, %fd24;
	add.s64 	%rd113, %rd112, %rd10;
	ld.f64 	%fd28, [%rd113];
	ld.shared.f64 	%fd29, [%r175+24];
	fma.rn.f64 	%fd30, %fd28, %fd29, %fd27;
	ld.f64 	%fd31, [%rd11];
	ld.shared.f64 	%fd32, [%r175+32];
	fma.rn.f64 	%fd33, %fd31, %fd32, %fd30;
	ld.f64 	%fd34, [%rd12];
	ld.shared.f64 	%fd35, [%r175+40];
	fma.rn.f64 	%fd36, %fd34, %fd35, %fd33;
	ld.f64 	%fd37, [%rd13];
	ld.shared.f64 	%fd38, [%r175+48];
	fma.rn.f64 	%fd39, %fd37, %fd38, %fd36;
	ld.f64 	%fd40, [%rd14];
	ld.shared.f64 	%fd41, [%r175+56];
	fma.rn.f64 	%fd42, %fd40, %fd41, %fd39;
	ld.f64 	%fd43, [%rd15];
	ld.shared.f64 	%fd44, [%r175+64];
	fma.rn.f64 	%fd45, %fd43, %fd44, %fd42;
	ld.f64 	%fd46, [%rd16];
	ld.shared.f64 	%fd47, [%r175+72];
	fma.rn.f64 	%fd48, %fd46, %fd47, %fd45;
	ld.f64 	%fd49, [%rd17];
	ld.shared.f64 	%fd50, [%r175+80];
	fma.rn.f64 	%fd51, %fd49, %fd50, %fd48;
	ld.f64 	%fd52, [%rd18];
	ld.shared.f64 	%fd53, [%r175+88];
	fma.rn.f64 	%fd54, %fd52, %fd53, %fd51;
	add.s64 	%rd114, %rd18, %rd10;
	ld.f64 	%fd55, [%rd114];
	ld.shared.f64 	%fd56, [%r175+96];
	fma.rn.f64 	%fd57, %fd55, %fd56, %fd54;
	add.s64 	%rd115, %rd114, %rd10;
	ld.f64 	%fd58, [%rd115];
	ld.shared.f64 	%fd59, [%r175+104];
	fma.rn.f64 	%fd60, %fd58, %fd59, %fd57;
	add.s64 	%rd116, %rd115, %rd10;
	ld.f64 	%fd61, [%rd116];
	ld.shared.f64 	%fd62, [%r175+112];
	fma.rn.f64 	%fd63, %fd61, %fd62, %fd60;
	add.s64 	%rd117, %rd116, %rd10;
	ld.f64 	%fd64, [%rd117];
	ld.shared.f64 	%fd65, [%r175+120];
	fma.rn.f64 	%fd66, %fd64, %fd65, %fd63;
	add.f64 	%fd116, %fd116, %fd66;
$L__BB0_24:
	add.s64 	%rd156, %rd156, 128;
	mul.wide.s32 	%rd118, %r32, 8;
	add.s64 	%rd155, %rd155, %rd118;
	bar.sync 	0;
	add.s32 	%r179, %r180, -16;
	setp.gt.u32 	%p20, %r180, 31;
	mov.u32 	%r180, %r179;
	@%p20 bra 	$L__BB0_16;
$L__BB0_25:
	mul.lo.s32 	%r39, %r179, %r59;
	setp.ge.s32 	%p21, %r13, %r39;
	mov.u32 	%r184, %r13;
	@%p21 bra 	$L__BB0_27;
$L__BB0_26:
	mul.wide.u32 	%rd119, %r184, 8;
	add.s64 	%rd120, %rd155, %rd119;
	ld.global.nc.f64 	%fd67, [%rd120];
	shl.b32 	%r148, %r184, 3;
	mov.u32 	%r149, S;
	add.s32 	%r150, %r149, %r148;
	st.shared.f64 	[%r150], %fd67;
	add.s32 	%r184, %r184, %r14;
	setp.lt.s32 	%p22, %r184, %r39;
	@%p22 bra 	$L__BB0_26;
$L__BB0_27:
	mul.wide.s32 	%rd121, %r39, 8;
	add.s64 	%rd155, %rd155, %rd121;
	mul.lo.s32 	%r51, %r179, %r3;
	setp.ge.s32 	%p23, %r34, %r51;
	@%p23 bra 	$L__BB0_30;
	mov.u32 	%r185, %r34;
$L__BB0_29:
	div.s32 	%r151, %r185, %r179;
	mul.lo.s32 	%r152, %r151, %r179;
	sub.s32 	%r153, %r185, %r152;
	cvt.s64.s32 	%rd122, %r153;
	cvt.s64.s32 	%rd123, %r151;
	mad.lo.s64 	%rd124, %rd36, %rd123, %rd122;
	shl.b64 	%rd125, %rd124, 3;
	add.s64 	%rd126, %rd156, %rd125;
	ld.global.nc.f64 	%fd68, [%rd126];
	shl.b32 	%r154, %r151, 4;
	add.s32 	%r155, %r154, %r153;
	shl.b32 	%r156, %r155, 3;
	add.s32 	%r157, %r8, %r156;
	st.shared.f64 	[%r157], %fd68;
	add.s32 	%r185, %r185, %r14;
	setp.lt.s32 	%p24, %r185, %r51;
	@%p24 bra 	$L__BB0_29;
$L__BB0_30:
	bar.sync 	0;
	@%p33 bra 	$L__BB0_42;
	setp.lt.s32 	%p25, %r179, 1;
	mov.f64 	%fd121, 0d0000000000000000;
	@%p25 bra 	$L__BB0_41;
	setp.lt.u32 	%p26, %r179, 8;
	mov.f64 	%fd121, 0d0000000000000000;
	mov.b32 	%r187, 0;
	@%p26 bra 	$L__BB0_34;
	ld.f64 	%fd72, [%rd149];
	ld.shared.f64 	%fd73, [%r175];
	fma.rn.f64 	%fd74, %fd72, %fd73, 0d0000000000000000;
	mul.wide.s32 	%rd127, %r176, -112;
	add.s64 	%rd128, %rd18, %rd10;
	add.s64 	%rd129, %rd128, %rd10;
	add.s64 	%rd130, %rd129, %rd10;
	add.s64 	%rd131, %rd130, %rd10;
	add.s64 	%rd132, %rd131, %rd127;
	ld.f64 	%fd75, [%rd132];
	ld.shared.f64 	%fd76, [%r175+8];
	fma.rn.f64 	%fd77, %fd75, %fd76, %fd74;
	add.s64 	%rd133, %rd132, %rd10;
	ld.f64 	%fd78, [%rd133];
	ld.shared.f64 	%fd79, [%r175+16];
	fma.rn.f64 	%fd80, %fd78, %fd79, %fd77;
	add.s64 	%rd134, %rd133, %rd10;
	ld.f64 	%fd81, [%rd134];
	ld.shared.f64 	%fd82, [%r175+24];
	fma.rn.f64 	%fd83, %fd81, %fd82, %fd80;
	add.s64 	%rd135, %rd134, %rd10;
	ld.f64 	%fd84, [%rd135];
	ld.shared.f64 	%fd85, [%r175+32];
	fma.rn.f64 	%fd86, %fd84, %fd85, %fd83;
	add.s64 	%rd136, %rd135, %rd10;
	ld.f64 	%fd87, [%rd136];
	ld.shared.f64 	%fd88, [%r175+40];
	fma.rn.f64 	%fd89, %fd87, %fd88, %fd86;
	add.s64 	%rd137, %rd136, %rd10;
	ld.f64 	%fd90, [%rd137];
	ld.shared.f64 	%fd91, [%r175+48];
	fma.rn.f64 	%fd92, %fd90, %fd91, %fd89;
	add.s64 	%rd138, %rd137, %rd10;
	ld.f64 	%fd93, [%rd138];
	ld.shared.f64 	%fd94, [%r175+56];
	fma.rn.f64 	%fd121, %fd93, %fd94, %fd92;
	mov.b32 	%r187, 8;
$L__BB0_34:
	and.b32  	%r160, %r179, 7;
	setp.eq.s32 	%p27, %r160, 0;
	@%p27 bra 	$L__BB0_41;
	and.b32  	%r161, %r179, 7;
	setp.lt.u32 	%p28, %r161, 4;
	@%p28 bra 	$L__BB0_37;
	mul.lo.s32 	%r162, %r187, %r176;
	mul.wide.s32 	%rd139, %r162, 8;
	add.s64 	%rd140, %rd149, %rd139;
	ld.f64 	%fd96, [%rd140];
	shl.b32 	%r163, %r187, 3;
	add.s32 	%r164, %r175, %r163;
	ld.shared.f64 	%fd97, [%r164];
	fma.rn.f64 	%fd98, %fd96, %fd97, %fd121;
	add.s64 	%rd141, %rd140, %rd10;
	ld.f64 	%fd99, [%rd141];
	ld.shared.f64 	%fd100, [%r164+8];
	fma.rn.f64 	%fd101, %fd99, %fd100, %fd98;
	add.s64 	%rd142, %rd141, %rd10;
	ld.f64 	%fd102, [%rd142];
	ld.shared.f64 	%fd103, [%r164+16];
	fma.rn.f64 	%fd104, %fd102, %fd103, %fd101;
	add.s64 	%rd143, %rd142, %rd10;
	ld.f64 	%fd105, [%rd143];
	ld.shared.f64 	%fd106, [%r164+24];
	fma.rn.f64 	%fd121, %fd105, %fd106, %fd104;
	add.s32 	%r187, %r187, 4;
$L__BB0_37:
	and.b32  	%r165, %r179, 3;
	setp.eq.s32 	%p29, %r165, 0;
	@%p29 bra 	$L__BB0_41;
	mul.lo.s32 	%r166, %r187, %r176;
	mul.wide.s32 	%rd144, %r166, 8;
	add.s64 	%rd33, %rd149, %rd144;
	ld.f64 	%fd107, [%rd33];
	shl.b32 	%r167, %r187, 3;
	add.s32 	%r57, %r175, %r167;
	ld.shared.f64 	%fd108, [%r57];
	fma.rn.f64 	%fd121, %fd107, %fd108, %fd121;
	and.b32  	%r168, %r179, 3;
	setp.eq.s32 	%p30, %r168, 1;
	@%p30 bra 	$L__BB0_41;
	add.s64 	%rd34, %rd33, %rd10;
	ld.f64 	%fd109, [%rd34];
	ld.shared.f64 	%fd110, [%r57+8];
	fma.rn.f64 	%fd121, %fd109, %fd110, %fd121;
	and.b32  	%r169, %r179, 3;
	setp.eq.s32 	%p31, %r169, 2;
	@%p31 bra 	$L__BB0_41;
	add.s64 	%rd145, %rd34, %rd10;
	ld.f64 	%fd111, [%rd145];
	ld.shared.f64 	%fd112, [%r57+16];
	fma.rn.f64 	%fd121, %fd111, %fd112, %fd121;
$L__BB0_41:
	add.f64 	%fd113, %fd116, %fd121;
	mul.lo.s32 	%r170, %r178, %r177;
	mul.wide.s32 	%rd146, %r170, 8;
	add.s64 	%rd147, %rd150, %rd146;
	st.global.f64 	[%rd147], %fd113;
$L__BB0_42:
	add.s32 	%r178, %r178, 1;
	setp.ne.s32 	%p32, %r178, %r5;
	mul.wide.s32 	%rd148, %r179, 8;
	add.s64 	%rd156, %rd156, %rd148;
	@%p32 bra 	$L__BB0_14;
$L__BB0_43:
	ret;

}
	// .globl	_ZN3cub18CUB_300001_SM_10006detail11EmptyKernelIvEEvv
.visible .entry _ZN3cub18CUB_300001_SM_10006detail11EmptyKernelIvEEvv()
{


	ret;

}
	// .globl	_ZN3cub18CUB_300001_SM_10006detail8for_each13static_kernelINS2_12policy_hub_t12policy_500_tEmN6thrust24THRUST_300001_SM_1000_NS8cuda_cub20__uninitialized_fill7functorINS7_10device_ptrIdEEdEEEEvT0_T1_
.visible .entry _ZN3cub18CUB_300001_SM_10006detail8for_each13static_kernelINS2_12policy_hub_t12policy_500_tEmN6thrust24THRUST_300001_SM_1000_NS8cuda_cub20__uninitialized_fill7functorINS7_10device_ptrIdEEdEEEEvT0_T1_(
	.param .u64 _ZN3cub18CUB_300001_SM_10006detail8for_each13static_kernelINS2_12policy_hub_t12policy_500_tEmN6thrust24THRUST_300001_SM_1000_NS8cuda_cub20__uninitialized_fill7functorINS7_10device_ptrIdEEdEEEEvT0_T1__param_0,
	.param .align 8 .b8 _ZN3cub18CUB_300001_SM_10006detail8for_each13static_kernelINS2_12policy_hub_t12policy_500_tEmN6thrust24THRUST_300001_SM_1000_NS8cuda_cub20__uninitialized_fill7functorINS7_10device_ptrIdEEdEEEEvT0_T1__param_1[16]
)
.maxntid 256
{
	.reg .pred 	%p<4>;
	.reg .b32 	%r<5>;
	.reg .b64 	%rd<16>;
	.reg .b64 	%fd<3>;

	ld.param.f64 	%fd2, [_ZN3cub18CUB_300001_SM_10006detail8for_each13static_kernelINS2_12policy_hub_t12policy_500_tEmN6thrust24THRUST_300001_SM_1000_NS8cuda_cub20__uninitialized_fill7functorINS7_10device_ptrIdEEdEEEEvT0_T1__param_1+8];
	ld.param.u64 	%rd4, [_ZN3cub18CUB_300001_SM_10006detail8for_each13static_kernelINS2_12policy_hub_t12policy_500_tEmN6thrust24THRUST_300001_SM_1000_NS8cuda_cub20__uninitialized_fill7functorINS7_10device_ptrIdEEdEEEEvT0_T1__param_1];
	ld.param.u64 	%rd5, [_ZN3cub18CUB_300001_SM_10006detail8for_each13static_kernelINS2_12policy_hub_t12policy_500_tEmN6thrust24THRUST_300001_SM_1000_NS8cuda_cub20__uninitialized_fill7functorINS7_10device_ptrIdEEdEEEEvT0_T1__param_0];
	mov.u32 	%r2, %ctaid.x;
	mul.wide.u32 	%rd1, %r2, 512;
	sub.s64 	%rd2, %rd5, %rd1;
	setp.lt.u64 	%p1, %rd2, 512;
	@%p1 bra 	$L__BB2_2;
	mov.u32 	%r4, %tid.x;
	cvta.to.global.u64 	%rd11, %rd4;
	cvt.u64.u32 	%rd12, %r4;
	add.s64 	%rd13, %rd1, %rd12;
	shl.b64 	%rd14, %rd13, 3;
	add.s64 	%rd15, %rd11, %rd14;
	st.global.f64 	[%rd15], %fd2;
	st.global.f64 	[%rd15+2048], %fd2;
	bra.uni 	$L__BB2_6;
$L__BB2_2:
	cvta.to.global.u64 	%rd6, %rd4;
	mov.u32 	%r1, %tid.x;
	cvt.u64.u32 	%rd7, %r1;
	setp.le.u64 	%p2, %rd2, %rd7;
	add.s64 	%rd8, %rd1, %rd7;
	shl.b64 	%rd9, %rd8, 3;
	add.s64 	%rd3, %rd6, %rd9;
	@%p2 bra 	$L__BB2_4;
	st.global.f64 	[%rd3], %fd2;
$L__BB2_4:
	add.s32 	%r3, %r1, 256;
	cvt.u64.u32 	%rd10, %r3;
	setp.le.u64 	%p3, %rd2, %rd10;
	@%p3 bra 	$L__BB2_6;
	st.global.f64 	[%rd3+2048], %fd2;
$L__BB2_6:
	ret;

}


// ===== COMPILED SASS (sm_100) =====

	.target	sm_100

	.elftype	@"ET_EXEC"


//--------------------- .note.nv.tkinfo           --------------------------
	.section	.note.nv.tkinfo,"",@"SHT_NOTE"
	.sectionflags	@"SHF_NOTE_NV_TKINFO"
	.tkinfo
        /*0018*/ 	.word	0x00000002
        /*0030*/ 	.string	""
        /*0030*/ 	.string	"ptxas"
        /*0030*/ 	.string	"Cuda compilation tools, release 13.0, V13.0.88"
        /*0030*/ 	.string	"Build cuda_13.0.r13.0/compiler.36424714_0"
        /*0030*/ 	.string	"-arch sm_100 -m 64 "



//--------------------- .note.nv.cuinfo           --------------------------
	.section	.note.nv.cuinfo,"",@"SHT_NOTE"
	.sectionflags	@"SHF_NOTE_NV_CUINFO"
        /*0018*/ 	.short	0x0002
        /*001a*/ 	.short	0x0064
        /*001c*/ 	.short	0x0082
	.zero		2


//--------------------- .nv.info                  --------------------------
	.section	.nv.info,"",@"SHT_CUDA_INFO"
	.align	4


	//----- nvinfo : EIATTR_REGCOUNT
	.align		4
        /*0000*/ 	.byte	0x04, 0x2f
        /*0002*/ 	.short	(.L_44 - .L_43)
	.align		4
.L_43:
        /*0004*/ 	.word	index@(_Z9sumFramesiliiPKdS0_PKlPdS3_)
        /*0008*/ 	.word	0x00000020


	//----- nvinfo : EIATTR_FRAME_SIZE
	.align		4
.L_44:
        /*000c*/ 	.byte	0x04, 0x11
        /*000e*/ 	.short	(.L_46 - .L_45)
	.align		4
.L_45:
        /*0010*/ 	.word	index@(_Z9sumFramesiliiPKdS0_PKlPdS3_)
        /*0014*/ 	.word	0x00000008


	//----- nvinfo : EIATTR_REGCOUNT
	.align		4
.L_46:
        /*0018*/ 	.byte	0x04, 0x2f
        /*001a*/ 	.short	(.L_48 - .L_47)
	.align		4
.L_47:
        /*001c*/ 	.word	index@(_ZN3cub18CUB_300001_SM_10006detail11EmptyKernelIvEEvv)
        /*0020*/ 	.word	0x00000004


	//----- nvinfo : EIATTR_FRAME_SIZE
	.align		4
.L_48:
        /*0024*/ 	.byte	0x04, 0x11
        /*0026*/ 	.short	(.L_50 - .L_49)
	.align		4
.L_49:
        /*0028*/ 	.word	index@(_ZN3cub18CUB_300001_SM_10006detail11EmptyKernelIvEEvv)
        /*002c*/ 	.word	0x00000000


	//----- nvinfo : EIATTR_REGCOUNT
	.align		4
.L_50:
        /*0030*/ 	.byte	0x04, 0x2f
        /*0032*/ 	.short	(.L_52 - .L_51)
	.align		4
.L_51:
        /*0034*/ 	.word	index@(_ZN3cub18CUB_300001_SM_10006detail8for_each13static_kernelINS2_12policy_hub_t12policy_500_tEmN6thrust24THRUST_300001_SM_1000_NS8cuda_cub20__uninitialized_fill7functorINS7_10device_ptrIdEEdEEEEvT0_T1_)
        /*0038*/ 	.word	0x00000009


	//----- nvinfo : EIATTR_FRAME_SIZE
	.align		4
.L_52:
        /*003c*/ 	.byte	0x04, 0x11
        /*003e*/ 	.short	(.L_54 - .L_53)
	.align		4
.L_53:
        /*0040*/ 	.word	index@(_ZN3cub18CUB_300001_SM_10006detail8for_each13static_kernelINS2_12policy_hub_t12policy_500_tEmN6thrust24THRUST_300001_SM_1000_NS8cuda_cub20__uninitialized_fill7functorINS7_10device_ptrIdEEdEEEEvT0_T1_)
        /*0044*/ 	.word	0x00000000


	//----- nvinfo : EIATTR_MIN_STACK_SIZE
	.align		4
.L_54:
        /*0048*/ 	.byte	0x04, 0x12
        /*004a*/ 	.short	(.L_56 - .L_55)
	.align		4
.L_55:
        /*004c*/ 	.word	index@(_ZN3cub18CUB_300001_SM_10006detail8for_each13static_kernelINS2_12policy_hub_t12policy_500_tEmN6thrust24THRUST_300001_SM_1000_NS8cuda_cub20__uninitialized_fill7functorINS7_10device_ptrIdEEdEEEEvT0_T1_)
        /*0050*/ 	.word	0x00000000


	//----- nvinfo : EIATTR_MIN_STACK_SIZE
	.align		4
.L_56:
        /*0054*/ 	.byte	0x04, 0x12
        /*0056*/ 	.short	(.L_58 - .L_57)
	.align		4
.L_57:
        /*0058*/ 	.word	index@(_ZN3cub18CUB_300001_SM_10006detail11EmptyKernelIvEEvv)
        /*005c*/ 	.word	0x00000000


	//----- nvinfo : EIATTR_MIN_STACK_SIZE
	.align		4
.L_58:
        /*0060*/ 	.byte	0x04, 0x12
        /*0062*/ 	.short	(.L_60 - .L_59)
	.align		4
.L_59:
        /*0064*/ 	.word	index@(_Z9sumFramesiliiPKdS0_PKlPdS3_)
        /*0068*/ 	.word	0x00000008
.L_60:


//--------------------- .nv.compat                --------------------------
	.section	.nv.compat,"",@"SHT_CUDA_COMPAT_INFO"
	.align	4
        /*0000*/ 	.byte	0x02, 0x09, 0x00, 0x00, 0x02, 0x02, 0x01, 0x00, 0x02, 0x05, 0x05, 0x00, 0x03, 0x07, 0x01, 0x01
        /*0010*/ 	.byte	0x02, 0x03, 0x00, 0x00, 0x02, 0x06, 0x01, 0x00, 0x04, 0x0b, 0x08, 0x00, 0x01, 0x00, 0x00, 0x00
        /*0020*/ 	.byte	0x00, 0x00, 0x00, 0x00


//--------------------- .nv.info._ZN3cub18CUB_300001_SM_10006detail8for_each13static_kernelINS2_12policy_hub_t12policy_500_tEmN6thrust24THRUST_300001_SM_1000_NS8cuda_cub20__uninitialized_fill7functorINS7_10device_ptrIdEEdEEEEvT0_T1_ --------------------------
	.section	.nv.info._ZN3cub18CUB_300001_SM_10006detail8for_each13static_kernelINS2_12policy_hub_t12policy_500_tEmN6thrust24THRUST_300001_SM_1000_NS8cuda_cub20__uninitialized_fill7functorINS7_10device_ptrIdEEdEEEEvT0_T1_,"",@"SHT_CUDA_INFO"
	.sectionflags	@""
	.align	4


	//----- nvinfo : EIATTR_CUDA_API_VERSION
	.align		4
        /*0000*/ 	.byte	0x04, 0x37
        /*0002*/ 	.short	(.L_62 - .L_61)
.L_61:
        /*0004*/ 	.word	0x00000082


	//----- nvinfo : EIATTR_KPARAM_INFO
	.align		4
.L_62:
        /*0008*/ 	.byte	0x04, 0x17
        /*000a*/ 	.short	(.L_64 - .L_63)
.L_63:
        /*000c*/ 	.word	0x00000000
        /*0010*/ 	.short	0x0001
        /*0012*/ 	.short	0x0008
        /*0014*/ 	.byte	0x00, 0xf0, 0x41, 0x00


	//----- nvinfo : EIATTR_KPARAM_INFO
	.align		4
.L_64:
        /*0018*/ 	.byte	0x04, 0x17
        /*001a*/ 	.short	(.L_66 - .L_65)
.L_65:
        /*001c*/ 	.word	0x00000000
        /*0020*/ 	.short	0x0000
        /*0022*/ 	.short	0x0000
        /*0024*/ 	.byte	0x00, 0xf0, 0x21, 0x00


	//----- nvinfo : EIATTR_SPARSE_MMA_MASK
	.align		4
.L_66:
        /*0028*/ 	.byte	0x03, 0x50
        /*002a*/ 	.short	0x0000


	//----- nvinfo : EIATTR_MAXREG_COUNT
	.align		4
        /*002c*/ 	.byte	0x03, 0x1b
        /*002e*/ 	.short	0x00ff


	//----- nvinfo : EIATTR_MERCURY_ISA_VERSION
	.align		4
        /*0030*/ 	.byte	0x03, 0x5f
        /*0032*/ 	.short	0x0101


	//----- nvinfo : EIATTR_VRC_CTA_INIT_COUNT
	.align		4
        /*0034*/ 	.byte	0x02, 0x4a
	.zero		1
	.zero		1


	//----- nvinfo : EIATTR_EXIT_INSTR_OFFSETS
	.align		4
        /*0038*/ 	.byte	0x04, 0x1c
        /*003a*/ 	.short	(.L_68 - .L_67)


	//   ....[0]....
.L_67:
        /*003c*/ 	.word	0x00000130


	//   ....[1]....
        /*0040*/ 	.word	0x00000230


	//   ....[2]....
        /*0044*/ 	.word	0x00000260


	//----- nvinfo : EIATTR_MAX_THREADS
	.align		4
.L_68:
        /*0048*/ 	.byte	0x04, 0x05
        /*004a*/ 	.short	(.L_70 - .L_69)
.L_69:
        /*004c*/ 	.word	0x00000100
        /*0050*/ 	.word	0x00000001
        /*0054*/ 	.word	0x00000001


	//----- nvinfo : EIATTR_CBANK_PARAM_SIZE
	.align		4
.L_70:
        /*0058*/ 	.byte	0x03, 0x19
        /*005a*/ 	.short	0x0018


	//----- nvinfo : EIATTR_PARAM_CBANK
	.align		4
        /*005c*/ 	.byte	0x04, 0x0a
        /*005e*/ 	.short	(.L_72 - .L_71)
	.align		4
.L_71:
        /*0060*/ 	.word	index@(.nv.constant0._ZN3cub18CUB_300001_SM_10006detail8for_each13static_kernelINS2_12policy_hub_t12policy_500_tEmN6thrust24THRUST_300001_SM_1000_NS8cuda_cub20__uninitialized_fill7functorINS7_10device_ptrIdEEdEEEEvT0_T1_)
        /*0064*/ 	.short	0x0380
        /*0066*/ 	.short	0x0018


	//----- nvinfo : EIATTR_SW_WAR
	.align		4
.L_72:
        /*0068*/ 	.byte	0x04, 0x36
        /*006a*/ 	.short	(.L_74 - .L_73)
.L_73:
        /*006c*/ 	.word	0x00000008
.L_74:


//--------------------- .nv.info._ZN3cub18CUB_300001_SM_10006detail11EmptyKernelIvEEvv --------------------------
	.section	.nv.info._ZN3cub18CUB_300001_SM_10006detail11EmptyKernelIvEEvv,"",@"SHT_CUDA_INFO"
	.sectionflags	@""
	.align	4


	//----- nvinfo : EIATTR_CUDA_API_VERSION
	.align		4
        /*0000*/ 	.byte	0x04, 0x37
        /*0002*/ 	.short	(.L_76 - .L_75)
.L_75:
        /*0004*/ 	.word	0x00000082


	//----- nvinfo : EIATTR_SPARSE_MMA_MASK
	.align		4
.L_76:
        /*0008*/ 	.byte	0x03, 0x50
        /*000a*/ 	.short	0x0000


	//----- nvinfo : EIATTR_MAXREG_COUNT
	.align		4
        /*000c*/ 	.byte	0x03, 0x1b
        /*000e*/ 	.short	0x00ff


	//----- nvinfo : EIATTR_MERCURY_ISA_VERSION
	.align		4
        /*0010*/ 	.byte	0x03, 0x5f
        /*0012*/ 	.short	0x0101


	//----- nvinfo : EIATTR_VRC_CTA_INIT_COUNT
	.align		4
        /*0014*/ 	.byte	0x02, 0x4a
	.zero		1
	.zero		1


	//----- nvinfo : EIATTR_EXIT_INSTR_OFFSETS
	.align		4
        /*0018*/ 	.byte	0x04, 0x1c
        /*001a*/ 	.short	(.L_78 - .L_77)


	//   ....[0]....
.L_77:
        /*001c*/ 	.word	0x00000010


	//----- nvinfo : EIATTR_SW_WAR
	.align		4
.L_78:
        /*0020*/ 	.byte	0x04, 0x36
        /*0022*/ 	.short	(.L_80 - .L_79)
.L_79:
        /*0024*/ 	.word	0x00000008
.L_80:


//--------------------- .nv.info._Z9sumFramesiliiPKdS0_PKlPdS3_ --------------------------
	.section	.nv.info._Z9sumFramesiliiPKdS0_PKlPdS3_,"",@"SHT_CUDA_INFO"
	.sectionflags	@""
	.align	4


	//----- nvinfo : EIATTR_CUDA_API_VERSION
	.align		4
        /*0000*/ 	.byte	0x04, 0x37
        /*0002*/ 	.short	(.L_82 - .L_81)
.L_81:
        /*0004*/ 	.word	0x00000082


	//----- nvinfo : EIATTR_KPARAM_INFO
	.align		4
.L_82:
        /*0008*/ 	.byte	0x04, 0x17
        /*000a*/ 	.short	(.L_84 - .L_83)
.L_83:
        /*000c*/ 	.word	0x00000000
        /*0010*/ 	.short	0x0008
        /*0012*/ 	.short	0x0038
        /*0014*/ 	.byte	0x00, 0xf5, 0x21, 0x00


	//----- nvinfo : EIATTR_KPARAM_INFO
	.align		4
.L_84:
        /*0018*/ 	.byte	0x04, 0x17
        /*001a*/ 	.short	(.L_86 - .L_85)
.L_85:
        /*001c*/ 	.word	0x00000000
        /*0020*/ 	.short	0x0007
        /*0022*/ 	.short	0x0030
        /*0024*/ 	.byte	0x00, 0xf5, 0x21, 0x00


	//----- nvinfo : EIATTR_KPARAM_INFO
	.align		4
.L_86:
        /*0028*/ 	.byte	0x04, 0x17
        /*002a*/ 	.short	(.L_88 - .L_87)
.L_87:
        /*002c*/ 	.word	0x00000000
        /*0030*/ 	.short	0x0006
        /*0032*/ 	.short	0x0028
        /*0034*/ 	.byte	0x00, 0xf5, 0x21, 0x00


	//----- nvinfo : EIATTR_KPARAM_INFO
	.align		4
.L_88:
        /*0038*/ 	.byte	0x04, 0x17
        /*003a*/ 	.short	(.L_90 - .L_89)
.L_89:
        /*003c*/ 	.word	0x00000000
        /*0040*/ 	.short	0x0005
        /*0042*/ 	.short	0x0020
        /*0044*/ 	.byte	0x00, 0xf5, 0x21, 0x00


	//----- nvinfo : EIATTR_KPARAM_INFO
	.align		4
.L_90:
        /*0048*/ 	.byte	0x04, 0x17
        /*004a*/ 	.short	(.L_92 - .L_91)
.L_91:
        /*004c*/ 	.word	0x00000000
        /*0050*/ 	.short	0x0004
        /*0052*/ 	.short	0x0018
        /*0054*/ 	.byte	0x00, 0xf5, 0x21, 0x00


	//----- nvinfo : EIATTR_KPARAM_INFO
	.align		4
.L_92:
        /*0058*/ 	.byte	0x04, 0x17
        /*005a*/ 	.short	(.L_94 - .L_93)
.L_93:
        /*005c*/ 	.word	0x00000000
        /*0060*/ 	.short	0x0003
        /*0062*/ 	.short	0x0014
        /*0064*/ 	.byte	0x00, 0xf0, 0x11, 0x00


	//----- nvinfo : EIATTR_KPARAM_INFO
	.align		4
.L_94:
        /*0068*/ 	.byte	0x04, 0x17
        /*006a*/ 	.short	(.L_96 - .L_95)
.L_95:
        /*006c*/ 	.word	0x00000000
        /*0070*/ 	.short	0x0002
        /*0072*/ 	.short	0x0010
        /*0074*/ 	.byte	0x00, 0xf0, 0x11, 0x00


	//----- nvinfo : EIATTR_KPARAM_INFO
	.align		4
.L_96:
        /*0078*/ 	.byte	0x04, 0x17
        /*007a*/ 	.short	(.L_98 - .L_97)
.L_97:
        /*007c*/ 	.word	0x00000000
        /*0080*/ 	.short	0x0001
        /*0082*/ 	.short	0x0008
        /*0084*/ 	.byte	0x00, 0xf0, 0x21, 0x00


	//----- nvinfo : EIATTR_KPARAM_INFO
	.align		4
.L_98:
        /*0088*/ 	.byte	0x04, 0x17
        /*008a*/ 	.short	(.L_100 - .L_99)
.L_99:
        /*008c*/ 	.word	0x00000000
        /*0090*/ 	.short	0x0000
        /*0092*/ 	.short	0x0000
        /*0094*/ 	.byte	0x00, 0xf0, 0x11, 0x00


	//----- nvinfo : EIATTR_SPARSE_MMA_MASK
	.align		4
.L_100:
        /*0098*/ 	.byte	0x03, 0x50
        /*009a*/ 	.short	0x0000


	//----- nvinfo : EIATTR_MAXREG_COUNT
	.align		4
        /*009c*/ 	.byte	0x03, 0x1b
        /*009e*/ 	.short	0x00ff


	//----- nvinfo : EIATTR_NUM_BARRIERS
	.align		4
        /*00a0*/ 	.byte	0x02, 0x4c
        /*00a2*/ 	.byte	0x01
	.zero		1


	//----- nvinfo : EIATTR_MERCURY_ISA_VERSION
	.align		4
        /*00a4*/ 	.byte	0x03, 0x5f
        /*00a6*/ 	.short	0x0101


	//----- nvinfo : EIATTR_INT_WARP_WIDE_INSTR_OFFSETS
	.align		4
        /*00a8*/ 	.byte	0x04, 0x31
        /*00aa*/ 	.short	(.L_102 - .L_101)


	//   ....[0]....
.L_101:
        /*00ac*/ 	.word	0x000010f0


	//----- nvinfo : EIATTR_VRC_CTA_INIT_COUNT
	.align		4
.L_102:
        /*00b0*/ 	.byte	0x02, 0x4a
	.zero		1
	.zero		1


	//----- nvinfo : EIATTR_EXIT_INSTR_OFFSETS
	.align		4
        /*00b4*/ 	.byte	0x04, 0x1c
        /*00b6*/ 	.short	(.L_104 - .L_103)


	//   ....[0]....
.L_103:
        /*00b8*/ 	.word	0x00000230


	//   ....[1]....
        /*00bc*/ 	.word	0x00000440


	//   ....[2]....
        /*00c0*/ 	.word	0x00002640


	//----- nvinfo : EIATTR_CRS_STACK_SIZE
	.align		4
.L_104:
        /*00c4*/ 	.byte	0x04, 0x1e
        /*00c6*/ 	.short	(.L_106 - .L_105)
.L_105:
        /*00c8*/ 	.word	0x00000000


	//----- nvinfo : EIATTR_CBANK_PARAM_SIZE
	.align		4
.L_106:
        /*00cc*/ 	.byte	0x03, 0x19
        /*00ce*/ 	.short	0x0040


	//----- nvinfo : EIATTR_PARAM_CBANK
	.align		4
        /*00d0*/ 	.byte	0x04, 0x0a
        /*00d2*/ 	.short	(.L_108 - .L_107)
	.align		4
.L_107:
        /*00d4*/ 	.word	index@(.nv.constant0._Z9sumFramesiliiPKdS0_PKlPdS3_)
        /*00d8*/ 	.short	0x0380
        /*00da*/ 	.short	0x0040


	//----- nvinfo : EIATTR_SW_WAR
	.align		4
.L_108:
        /*00dc*/ 	.byte	0x04, 0x36
        /*00de*/ 	.short	(.L_110 - .L_109)
.L_109:
        /*00e0*/ 	.word	0x00000008
.L_110:


//--------------------- .nv.callgraph             --------------------------
	.section	.nv.callgraph,"",@"SHT_CUDA_CALLGRAPH"
	.align	4
	.sectionentsize	8
	.align		4
        /*0000*/ 	.word	0x00000000
	.align		4
        /*0004*/ 	.word	0xffffffff
	.align		4
        /*0008*/ 	.word	0x00000000
	.align		4
        /*000c*/ 	.word	0xfffffffe
	.align		4
        /*0010*/ 	.word	0x00000000
	.align		4
        /*0014*/ 	.word	0xfffffffd
	.align		4
        /*0018*/ 	.word	0x00000000
	.align		4
        /*001c*/ 	.word	0xfffffffc


//--------------------- .nv.constant4             --------------------------
	.section	.nv.constant4,"a",@progbits
	.align	8
	.align		8
.nv.constant4:
        /*0000*/ 	.dword	_ZN34_INTERNAL_155ca84b_4_k_cu_1c4257744cuda3std3__45__cpo5beginE
	.align		8
        /*0008*/ 	.dword	_ZN34_INTERNAL_155ca84b_4_k_cu_1c4257744cuda3std3__45__cpo3endE
	.align		8
        /*0010*/ 	.dword	_ZN34_INTERNAL_155ca84b_4_k_cu_1c4257744cuda3std3__45__cpo6cbeginE
	.align		8
        /*0018*/ 	.dword	_ZN34_INTERNAL_155ca84b_4_k_cu_1c4257744cuda3std3__45__cpo4cendE
	.align		8
        /*0020*/ 	.dword	_ZN34_INTERNAL_155ca84b_4_k_cu_1c4257744cuda3std3__45__cpo6rbeginE
	.align		8
        /*0028*/ 	.dword	_ZN34_INTERNAL_155ca84b_4_k_cu_1c4257744cuda3std3__45__cpo4rendE
	.align		8
        /*0030*/ 	.dword	_ZN34_INTERNAL_155ca84b_4_k_cu_1c4257744cuda3std3__45__cpo7crbeginE
	.align		8
        /*0038*/ 	.dword	_ZN34_INTERNAL_155ca84b_4_k_cu_1c4257744cuda3std3__45__cpo5crendE
	.align		8
        /*0040*/ 	.dword	_ZN34_INTERNAL_155ca84b_4_k_cu_1c4257744cuda3std3__436_GLOBAL__N__155ca84b_4_k_cu_1c4257746ignoreE
	.align		8
        /*0048*/ 	.dword	_ZN34_INTERNAL_155ca84b_4_k_cu_1c4257744cuda3std3__419piecewise_constructE
	.align		8
        /*0050*/ 	.dword	_ZN34_INTERNAL_155ca84b_4_k_cu_1c4257744cuda3std3__48in_placeE
	.align		8
        /*0058*/ 	.dword	_ZN34_INTERNAL_155ca84b_4_k_cu_1c4257744cuda3std3__420unreachable_sentinelE
	.align		8
        /*0060*/ 	.dword	_ZN34_INTERNAL_155ca84b_4_k_cu_1c4257744cuda3std3__47nulloptE
	.align		8
        /*0068*/ 	.dword	_ZN34_INTERNAL_155ca84b_4_k_cu_1c4257744cuda3std3__48unexpectE
	.align		8
        /*0070*/ 	.dword	_ZN34_INTERNAL_155ca84b_4_k_cu_1c4257744cuda3std6ranges3__45__cpo4swapE
	.align		8
        /*0078*/ 	.dword	_ZN34_INTERNAL_155ca84b_4_k_cu_1c4257744cuda3std6ranges3__45__cpo9iter_moveE
	.align		8
        /*0080*/ 	.dword	_ZN34_INTERNAL_155ca84b_4_k_cu_1c4257744cuda3std6ranges3__45__cpo5beginE
	.align		8
        /*0088*/ 	.dword	_ZN34_INTERNAL_155ca84b_4_k_cu_1c4257744cuda3std6ranges3__45__cpo3endE
	.align		8
        /*0090*/ 	.dword	_ZN34_INTERNAL_155ca84b_4_k_cu_1c4257744cuda3std6ranges3__45__cpo6cbeginE
	.align		8
        /*0098*/ 	.dword	_ZN34_INTERNAL_155ca84b_4_k_cu_1c4257744cuda3std6ranges3__45__cpo4cendE
	.align		8
        /*00a0*/ 	.dword	_ZN34_INTERNAL_155ca84b_4_k_cu_1c4257744cuda3std6ranges3__45__cpo7advanceE
	.align		8
        /*00a8*/ 	.dword	_ZN34_INTERNAL_155ca84b_4_k_cu_1c4257744cuda3std6ranges3__45__cpo9iter_swapE
	.align		8
        /*00b0*/ 	.dword	_ZN34_INTERNAL_155ca84b_4_k_cu_1c4257744cuda3std6ranges3__45__cpo4nextE
	.align		8
        /*00b8*/ 	.dword	_ZN34_INTERNAL_155ca84b_4_k_cu_1c4257744cuda3std6ranges3__45__cpo4prevE
	.align		8
        /*00c0*/ 	.dword	_ZN34_INTERNAL_155ca84b_4_k_cu_1c4257744cuda3std6ranges3__45__cpo4dataE
	.align		8
        /*00c8*/ 	.dword	_ZN34_INTERNAL_155ca84b_4_k_cu_1c4257744cuda3std6ranges3__45__cpo5cdataE
	.align		8
        /*00d0*/ 	.dword	_ZN34_INTERNAL_155ca84b_4_k_cu_1c4257744cuda3std6ranges3__45__cpo4sizeE
	.align		8
        /*00d8*/ 	.dword	_ZN34_INTERNAL_155ca84b_4_k_cu_1c4257744cuda3std6ranges3__45__cpo5ssizeE
	.align		8
        /*00e0*/ 	.dword	_ZN34_INTERNAL_155ca84b_4_k_cu_1c4257744cuda3std6ranges3__45__cpo8distanceE
	.align		8
        /*00e8*/ 	.dword	_ZN34_INTERNAL_155ca84b_4_k_cu_1c4257746thrust24THRUST_300001_SM_1000_NS8cuda_cub3parE
	.align		8
        /*00f0*/ 	.dword	_ZN34_INTERNAL_155ca84b_4_k_cu_1c4257746thrust24THRUST_300001_SM_1000_NS8cuda_cub10par_nosyncE
	.align		8
        /*00f8*/ 	.dword	_ZN34_INTERNAL_155ca84b_4_k_cu_1c4257746thrust24THRUST_300001_SM_1000_NS6system6detail10sequential3seqE
	.align		8
        /*0100*/ 	.dword	_ZN34_INTERNAL_155ca84b_4_k_cu_1c4257746thrust24THRUST_300001_SM_1000_NS12placeholders2_1E
	.align		8
        /*0108*/ 	.dword	_ZN34_INTERNAL_155ca84b_4_k_cu_1c4257746thrust24THRUST_300001_SM_1000_NS12placeholders2_2E
	.align		8
        /*0110*/ 	.dword	_ZN34_INTERNAL_155ca84b_4_k_cu_1c4257746thrust24THRUST_300001_SM_1000_NS12placeholders2_3E
	.align		8
        /*0118*/ 	.dword	_ZN34_INTERNAL_155ca84b_4_k_cu_1c4257746thrust24THRUST_300001_SM_1000_NS12placeholders2_4E
	.align		8
        /*0120*/ 	.dword	_ZN34_INTERNAL_155ca84b_4_k_cu_1c4257746thrust24THRUST_300001_SM_1000_NS12placeholders2_5E
	.align		8
        /*0128*/ 	.dword	_ZN34_INTERNAL_155ca84b_4_k_cu_1c4257746thrust24THRUST_300001_SM_1000_NS12placeholders2_6E
	.align		8
        /*0130*/ 	.dword	_ZN34_INTERNAL_155ca84b_4_k_cu_1c4257746thrust24THRUST_300001_SM_1000_NS12placeholders2_7E
	.align		8
        /*0138*/ 	.dword	_ZN34_INTERNAL_155ca84b_4_k_cu_1c4257746thrust24THRUST_300001_SM_1000_NS12placeholders2_8E
	.align		8
        /*0140*/ 	.dword	_ZN34_INTERNAL_155ca84b_4_k_cu_1c4257746thrust24THRUST_300001_SM_1000_NS12placeholders2_9E
	.align		8
        /*0148*/ 	.dword	_ZN34_INTERNAL_155ca84b_4_k_cu_1c4257746thrust24THRUST_300001_SM_1000_NS12placeholders3_10E
	.align		8
        /*0150*/ 	.dword	_ZN34_INTERNAL_155ca84b_4_k_cu_1c4257746thrust24THRUST_300001_SM_1000_NS3seqE


//--------------------- .text._ZN3cub18CUB_300001_SM_10006detail8for_each13static_kernelINS2_12policy_hub_t12policy_500_tEmN6thrust24THRUST_300001_SM_1000_NS8cuda_cub20__uninitialized_fill7functorINS7_10device_ptrIdEEdEEEEvT0_T1_ --------------------------
	.section	.text._ZN3cub18CUB_300001_SM_10006detail8for_each13static_kernelINS2_12policy_hub_t12policy_500_tEmN6thrust24THRUST_300001_SM_1000_NS8cuda_cub20__uninitialized_fill7functorINS7_10device_ptrIdEEdEEEEvT0_T1_,"ax",@progbits
	.align	128
        .global         _ZN3cub18CUB_300001_SM_10006detail8for_each13static_kernelINS2_12policy_hub_t12policy_500_tEmN6thrust24THRUST_300001_SM_1000_NS8cuda_cub20__uninitialized_fill7functorINS7_10device_ptrIdEEdEEEEvT0_T1_
        .type           _ZN3cub18CUB_300001_SM_10006detail8for_each13static_kernelINS2_12policy_hub_t12policy_500_tEmN6thrust24THRUST_300001_SM_1000_NS8cuda_cub20__uninitialized_fill7functorINS7_10device_ptrIdEEdEEEEvT0_T1_,@function
        .size           _ZN3cub18CUB_300001_SM_10006detail8for_each13static_kernelINS2_12policy_hub_t12policy_500_tEmN6thrust24THRUST_300001_SM_1000_NS8cuda_cub20__uninitialized_fill7functorINS7_10device_ptrIdEEdEEEEvT0_T1_,(.L_x_35 - _ZN3cub18CUB_300001_SM_10006detail8for_each13static_kernelINS2_12policy_hub_t12policy_500_tEmN6thrust24THRUST_300001_SM_1000_NS8cuda_cub20__uninitialized_fill7functorINS7_10device_ptrIdEEdEEEEvT0_T1_)
        .other          _ZN3cub18CUB_300001_SM_10006detail8for_each13static_kernelINS2_12policy_hub_t12policy_500_tEmN6thrust24THRUST_300001_SM_1000_NS8cuda_cub20__uninitialized_fill7functorINS7_10device_ptrIdEEdEEEEvT0_T1_,@"STO_CUDA_ENTRY STV_DEFAULT"
_ZN3cub18CUB_300001_SM_10006detail8for_each13static_kernelINS2_12policy_hub_t12policy_500_tEmN6thrust24THRUST_300001_SM_1000_NS8cuda_cub20__uninitialized_fill7functorINS7_10device_ptrIdEEdEEEEvT0_T1_:
.text._ZN3cub18CUB_300001_SM_10006detail8for_each13static_kernelINS2_12policy_hub_t12policy_500_tEmN6thrust24THRUST_300001_SM_1000_NS8cuda_cub20__uninitialized_fill7functorINS7_10device_ptrIdEEdEEEEvT0_T1_:
[----:B------:R-:W-:Y:S08]  /*0000*/  LDC R1, c[0x0][0x37c] ;  /* 0x0000df00ff017b82 */ /* 0x000ff00000000800 */
[----:B------:R-:W0:Y:S01]  /*0010*/  S2UR UR4, SR_CTAID.X ;  /* 0x00000000000479c3 */ /* 0x000e220000002500 */
[----:B------:R-:W1:Y:S01]  /*0020*/  LDCU.64 UR6, c[0x0][0x380] ;  /* 0x00007000ff0677ac */ /* 0x000e620008000a00 */
[----:B------:R-:W2:Y:S01]  /*0030*/  LDCU.64 UR8, c[0x0][0x358] ;  /* 0x00006b00ff0877ac */ /* 0x000ea20008000a00 */
[----:B0-----:R-:W-:-:S04]  /*0040*/  UIMAD.WIDE.U32 UR4, UR4, 0x200, URZ ;  /* 0x00000200040478a5 */ /* 0x001fc8000f8e00ff */
[----:B-1----:R-:W-:-:S04]  /*0050*/  UIADD3 UR6, UP0, UPT, -UR4, UR6, URZ ;  /* 0x0000000604067290 */ /* 0x002fc8000ff1e1ff */
[----:B------:R-:W-:Y:S02]  /*0060*/  UIADD3.X UR7, UPT, UPT, ~UR5, UR7, URZ, UP0, !UPT ;  /* 0x0000000705077290 */ /* 0x000fe400087fe5ff */
[----:B------:R-:W-:-:S04]  /*0070*/  UISETP.GE.U32.AND UP0, UPT, UR6, 0x200, UPT ;  /* 0x000002000600788c */ /* 0x000fc8000bf06070 */
[----:B------:R-:W-:-:S09]  /*0080*/  UISETP.GE.U32.AND.EX UP0, UPT, UR7, URZ, UPT, UP0 ;  /* 0x000000ff0700728c */ /* 0x000fd2000bf06100 */
[----:B--2---:R-:W-:Y:S05]  /*0090*/  BRA.U !UP0, `(.L_x_0) ;  /* 0x0000000108287547 */ /* 0x004fea000b800000 */
[----:B------:R-:W0:Y:S01]  /*00a0*/  S2R R0, SR_TID.X ;  /* 0x0000000000007919 */ /* 0x000e220000002100 */
[----:B------:R-:W1:Y:S01]  /*00b0*/  LDCU.64 UR6, c[0x0][0x388] ;  /* 0x00007100ff0677ac */ /* 0x000e620008000a00 */
[----:B------:R-:W2:Y:S01]  /*00c0*/  LDC.64 R4, c[0x0][0x390] ;  /* 0x0000e400ff047b82 */ /* 0x000ea20000000a00 */
[----:B0-----:R-:W-:-:S05]  /*00d0*/  IADD3 R0, P0, PT, R0, UR4, RZ ;  /* 0x0000000400007c10 */ /* 0x001fca000ff1e0ff */
[----:B------:R-:W-:Y:S01]  /*00e0*/  IMAD.X R3, RZ, RZ, UR5, P0 ;  /* 0x00000005ff037e24 */ /* 0x000fe200080e06ff */
[----:B-1----:R-:W-:-:S04]  /*00f0*/  LEA R2, P0, R0, UR6, 0x3 ;  /* 0x0000000600027c11 */ /* 0x002fc8000f8018ff */
[----:B------:R-:W-:-:S05]  /*0100*/  LEA.HI.X R3, R0, UR7, R3, 0x3, P0 ;  /* 0x0000000700037c11 */ /* 0x000fca00080f1c03 */
[----:B--2---:R-:W-:Y:S04]  /*0110*/  STG.E.64 desc[UR8][R2.64], R4 ;  /* 0x0000000402007986 */ /* 0x004fe8000c101b08 */
[----:B------:R-:W-:Y:S01]  /*0120*/  STG.E.64 desc[UR8][R2.64+0x800], R4 ;  /* 0x0008000402007986 */ /* 0x000fe2000c101b08 */
[----:B------:R-:W-:Y:S05]  /*0130*/  EXIT ;  /* 0x000000000000794d */ /* 0x000fea0003800000 */
.L_x_0:
[----:B------:R-:W0:Y:S01]  /*0140*/  S2R R0, SR_TID.X ;  /* 0x0000000000007919 */ /* 0x000e220000002100 */
[----:B------:R-:W-:Y:S01]  /*0150*/  IMAD.U32 R2, RZ, RZ, UR7 ;  /* 0x00000007ff027e24 */ /* 0x000fe2000f8e00ff */
[----:B------:R-:W1:Y:S01]  /*0160*/  LDCU.64 UR10, c[0x0][0x388] ;  /* 0x00007100ff0a77ac */ /* 0x000e620008000a00 */
[----:B------:R-:W-:Y:S01]  /*0170*/  IMAD.U32 R6, RZ, RZ, UR7 ;  /* 0x00000007ff067e24 */ /* 0x000fe2000f8e00ff */
[----:B0-----:R-:W-:-:S04]  /*0180*/  ISETP.LT.U32.AND P0, PT, R0, UR6, PT ;  /* 0x0000000600007c0c */ /* 0x001fc8000bf01070 */
[----:B------:R-:W-:Y:S01]  /*0190*/  ISETP.GT.U32.AND.EX P0, PT, R2, RZ, PT, P0 ;  /* 0x000000ff0200720c */ /* 0x000fe20003f04100 */
[C---:B------:R-:W-:Y:S01]  /*01a0*/  VIADD R2, R0.reuse, 0x100 ;  /* 0x0000010000027836 */ /* 0x040fe20000000000 */
[----:B------:R-:W-:-:S04]  /*01b0*/  IADD3 R0, P2, PT, R0, UR4, RZ ;  /* 0x0000000400007c10 */ /* 0x000fc8000ff5e0ff */
[----:B------:R-:W-:Y:S01]  /*01c0*/  ISETP.LT.U32.AND P1, PT, R2, UR6, PT ;  /* 0x0000000602007c0c */ /* 0x000fe2000bf21070 */
[----:B------:R-:W-:Y:S01]  /*01d0*/  IMAD.X R3, RZ, RZ, UR5, P2 ;  /* 0x00000005ff037e24 */ /* 0x000fe200090e06ff */
[----:B-1----:R-:W-:Y:S02]  /*01e0*/  LEA R2, P2, R0, UR10, 0x3 ;  /* 0x0000000a00027c11 */ /* 0x002fe4000f8418ff */
[----:B------:R-:W-:Y:S02]  /*01f0*/  ISETP.GT.U32.AND.EX P1, PT, R6, RZ, PT, P1 ;  /* 0x000000ff0600720c */ /* 0x000fe40003f24110 */
[----:B------:R-:W-:Y:S01]  /*0200*/  LEA.HI.X R3, R0, UR11, R3, 0x3, P2 ;  /* 0x0000000b00037c11 */ /* 0x000fe200090f1c03 */
[----:B------:R-:W0:Y:S04]  /*0210*/  @P0 LDC.64 R4, c[0x0][0x390] ;  /* 0x0000e400ff040b82 */ /* 0x000e280000000a00 */
[----:B0-----:R0:W-:Y:S06]  /*0220*/  @P0 STG.E.64 desc[UR8][R2.64], R4 ;  /* 0x0000000402000986 */ /* 0x0011ec000c101b08 */
[----:B------:R-:W-:Y:S05]  /*0230*/  @!P1 EXIT ;  /* 0x000000000000994d */ /* 0x000fea0003800000 */
[----:B0-----:R-:W0:Y:S02]  /*0240*/  LDC.64 R4, c[0x0][0x390] ;  /* 0x0000e400ff047b82 */ /* 0x001e240000000a00 */
[----:B0-----:R-:W-:Y:S01]  /*0250*/  STG.E.64 desc[UR8][R2.64+0x800], R4 ;  /* 0x0008000402007986 */ /* 0x001fe2000c101b08 */
[----:B------:R-:W-:Y:S05]  /*0260*/  EXIT ;  /* 0x000000000000794d */ /* 0x000fea0003800000 */
.L_x_1:
[----:B------:R-:W-:-:S00]  /*0270*/  BRA `(.L_x_1) ;  /* 0xfffffffc00fc7947 */ /* 0x000fc0000383ffff */
[----:B------:R-:W-:-:S00]  /*0280*/  NOP ;  /* 0x0000000000007918 */ /* 0x000fc00000000000 */
[----:B------:R-:W-:-:S00]  /*0290*/  NOP ;  /* 0x0000000000007918 */ /* 0x000fc00000000000 */
[----:B------:R-:W-:-:S00]  /*02a0*/  NOP ;  /* 0x0000000000007918 */ /* 0x000fc00000000000 */
[----:B------:R-:W-:-:S00]  /*02b0*/  NOP ;  /* 0x0000000000007918 */ /* 0x000fc00000000000 */
[----:B------:R-:W-:-:S00]  /*02c0*/  NOP ;  /* 0x0000000000007918 */ /* 0x000fc00000000000 */
[----:B------:R-:W-:-:S00]  /*02d0*/  NOP ;  /* 0x0000000000007918 */ /* 0x000fc00000000000 */
[----:B------:R-:W-:-:S00]  /*02e0*/  NOP ;  /* 0x0000000000007918 */ /* 0x000fc00000000000 */
[----:B------:R-:W-:-:S00]  /*02f0*/  NOP ;  /* 0x0000000000007918 */ /* 0x000fc00000000000 */
.L_x_35:


//--------------------- .text._ZN3cub18CUB_300001_SM_10006detail11EmptyKernelIvEEvv --------------------------
	.section	.text._ZN3cub18CUB_300001_SM_10006detail11EmptyKernelIvEEvv,"ax",@progbits
	.align	128
        .global         _ZN3cub18CUB_300001_SM_10006detail11EmptyKernelIvEEvv
        .type           _ZN3cub18CUB_300001_SM_10006detail11EmptyKernelIvEEvv,@function
        .size           _ZN3cub18CUB_300001_SM_10006detail11EmptyKernelIvEEvv,(.L_x_36 - _ZN3cub18CUB_300001_SM_10006detail11EmptyKernelIvEEvv)
        .other          _ZN3cub18CUB_300001_SM_10006detail11EmptyKernelIvEEvv,@"STO_CUDA_ENTRY STV_DEFAULT"
_ZN3cub18CUB_300001_SM_10006detail11EmptyKernelIvEEvv:
.text._ZN3cub18CUB_300001_SM_10006detail11EmptyKernelIvEEvv:
[----:B------:R-:W-:Y:S01]  /*0000*/  LDC R1, c[0x0][0x37c] ;  /* 0x0000df00ff017b82 */ /* 0x000fe20000000800 */
[----:B------:R-:W-:Y:S05]  /*0010*/  EXIT ;  /* 0x000000000000794d */ /* 0x000fea0003800000 */
.L_x_2:
        /* <DEDUP_REMOVED lines=14> */
.L_x_36:


//--------------------- .text._Z9sumFramesiliiPKdS0_PKlPdS3_ --------------------------
	.section	.text._Z9sumFramesiliiPKdS0_PKlPdS3_,"ax",@progbits
	.align	128
        .global         _Z9sumFramesiliiPKdS0_PKlPdS3_
        .type           _Z9sumFramesiliiPKdS0_PKlPdS3_,@function
        .size           _Z9sumFramesiliiPKdS0_PKlPdS3_,(.L_x_37 - _Z9sumFramesiliiPKdS0_PKlPdS3_)
        .other          _Z9sumFramesiliiPKdS0_PKlPdS3_,@"STO_CUDA_ENTRY STV_DEFAULT"
_Z9sumFramesiliiPKdS0_PKlPdS3_:
.text._Z9sumFramesiliiPKdS0_PKlPdS3_:
[----:B------:R-:W0:Y:S01]  /*0000*/  LDC R1, c[0x0][0x37c] ;  /* 0x0000df00ff017b82 */ /* 0x000e220000000800 */
[----:B------:R-:W1:Y:S07]  /*0010*/  LDCU UR8, c[0x0][0x2fc] ;  /* 0x00005f80ff0877ac */ /* 0x000e6e0008000800 */
[----:B------:R-:W2:Y:S01]  /*0020*/  S2UR UR11, SR_CTAID.X ;  /* 0x00000000000b79c3 */ /* 0x000ea20000002500 */
[----:B0-----:R-:W-:Y:S01]  /*0030*/  VIADD R1, R1, 0xfffffff8 ;  /* 0xfffffff801017836 */ /* 0x001fe20000000000 */
[----:B------:R-:W0:Y:S04]  /*0040*/  LDCU UR7, c[0x0][0x370] ;  /* 0x00006e00ff0777ac */ /* 0x000e280008000800 */
[----:B------:R-:W-:Y:S01]  /*0050*/  R2UR UR10, R1 ;  /* 0x00000000010a72ca */ /* 0x000fe200000e0000 */
[----:B------:R-:W3:Y:S01]  /*0060*/  LDCU UR25, c[0x0][0x390] ;  /* 0x00007200ff1977ac */ /* 0x000ee20008000800 */
[----:B------:R-:W-:Y:S01]  /*0070*/  UMOV UR4, URZ ;  /* 0x000000ff00047c82 */ /* 0x000fe20008000000 */
[----:B0-----:R-:W0:Y:S01]  /*0080*/  I2F.U32.RP R0, UR7 ;  /* 0x0000000700007d06 */ /* 0x001e220008209000 */
[----:B------:R-:W-:-:S07]  /*0090*/  UISETP.NE.U32.AND UP2, UPT, UR7, URZ, UPT ;  /* 0x000000ff0700728c */ /* 0x000fce000bf45070 */
[----:B0-----:R-:W0:Y:S02]  /*00a0*/  MUFU.RCP R0, R0 ;  /* 0x0000000000007308 */ /* 0x001e240000001000 */
[----:B0-----:R-:W-:-:S06]  /*00b0*/  VIADD R2, R0, 0xffffffe ;  /* 0x0ffffffe00027836 */ /* 0x001fcc0000000000 */
[----:B------:R-:W0:Y:S02]  /*00c0*/  F2I.FTZ.U32.TRUNC.NTZ R2, R2 ;  /* 0x0000000200027305 */ /* 0x000e24000021f000 */
[----:B0-----:R-:W-:-:S13]  /*00d0*/  R2UR UR5, R2 ;  /* 0x00000000020572ca */ /* 0x001fda00000e0000 */
[----:B------:R-:W-:-:S04]  /*00e0*/  UIADD3 UR6, UPT, UPT, URZ, -UR5, URZ ;  /* 0x80000005ff067290 */ /* 0x000fc8000fffe0ff */
[----:B------:R-:W-:-:S04]  /*00f0*/  UIMAD UR6, UR6, UR7, URZ ;  /* 0x00000007060672a4 */ /* 0x000fc8000f8e02ff */
[----:B------:R-:W-:Y:S02]  /*0100*/  UIMAD.WIDE.U32 UR4, UR5, UR6, UR4 ;  /* 0x00000006050472a5 */ /* 0x000fe4000f8e0004 */
[----:B---3--:R-:W-:-:S04]  /*0110*/  UIADD3 UR6, UPT, UPT, UR7, -0x1, UR25 ;  /* 0xffffffff07067890 */ /* 0x008fc8000fffe019 */
[----:B------:R-:W-:-:S07]  /*0120*/  UIMAD.WIDE.U32 UR4, UR5, UR6, URZ ;  /* 0x00000006050472a5 */ /* 0x000fce000f8e00ff */
[----:B------:R-:W-:Y:S02]  /*0130*/  UMOV UR9, UR5 ;  /* 0x0000000500097c82 */ /* 0x000fe40008000000 */
[----:B------:R-:W-:-:S04]  /*0140*/  UIADD3 UR4, UPT, UPT, -UR9, URZ, URZ ;  /* 0x000000ff09047290 */ /* 0x000fc8000fffe1ff */
[----:B------:R-:W-:-:S04]  /*0150*/  UIMAD UR6, UR7, UR4, UR6 ;  /* 0x00000004070672a4 */ /* 0x000fc8000f8e0206 */
[----:B------:R-:W-:-:S11]  /*0160*/  UISETP.GE.U32.AND UP0, UPT, UR6, UR7, UPT ;  /* 0x000000070600728c */ /* 0x000fd6000bf06070 */
[----:B------:R-:W-:Y:S02]  /*0170*/  @UP0 UIADD3 UR6, UPT, UPT, UR6, -UR7, URZ ;  /* 0x8000000706060290 */ /* 0x000fe4000fffe0ff */
[----:B------:R-:W-:Y:S02]  /*0180*/  @UP0 UIADD3 UR9, UPT, UPT, UR9, 0x1, URZ ;  /* 0x0000000109090890 */ /* 0x000fe4000fffe0ff */
[----:B------:R-:W-:-:S11]  /*0190*/  UISETP.GE.U32.AND UP1, UPT, UR6, UR7, UPT ;  /* 0x000000070600728c */ /* 0x000fd6000bf26070 */
[----:B------:R-:W-:Y:S02]  /*01a0*/  @UP1 UIADD3 UR9, UPT, UPT, UR9, 0x1, URZ ;  /* 0x0000000109091890 */ /* 0x000fe4000fffe0ff */
[----:B------:R-:W-:-:S04]  /*01b0*/  @!UP2 ULOP3.LUT UR9, URZ, UR7, URZ, 0x33, !UPT ;  /* 0x00000007ff09a292 */ /* 0x000fc8000f8e33ff */
[----:B--2---:R-:W-:Y:S02]  /*01c0*/  UIMAD UR11, UR9, UR11, URZ ;  /* 0x0000000b090b72a4 */ /* 0x004fe4000f8e02ff */
[----:B------:R-:W-:-:S04]  /*01d0*/  MOV R3, UR9 ;  /* 0x0000000900037c02 */ /* 0x000fc80008000f00 */
[----:B------:R-:W-:-:S05]  /*01e0*/  IMAD R0, RZ, RZ, -UR11 ;  /* 0x8000000bff007e24 */ /* 0x000fca000f8e02ff */
[----:B------:R-:W-:-:S04]  /*01f0*/  VIADDMNMX R0, R0, UR25, R3, PT ;  /* 0x0000001900007c46 */ /* 0x000fc8000b800103 */
[----:B------:R-:W-:-:S13]  /*0200*/  R2UR UR24, R0 ;  /* 0x00000000001872ca */ /* 0x000fda00000e0000 */
[----:B------:R-:W-:-:S06]  /*0210*/  UISETP.GE.AND UP0, UPT, UR24, 0x1, UPT ;  /* 0x000000011800788c */ /* 0x000fcc000bf06270 */
[----:B------:R-:W-:-:S13]  /*0220*/  PLOP3.LUT P0, PT, PT, PT, UP0, 0x80, 0x8 ;  /* 0x000000000008781c */ /* 0x000fda0003f0f008 */
[----:B-1----:R-:W-:Y:S05]  /*0230*/  @!P0 EXIT ;  /* 0x000000000000894d */ /* 0x002fea0003800000 */
[----:B------:R-:W0:Y:S01]  /*0240*/  LDCU UR7, c[0x0][0x374] ;  /* 0x00006e80ff0777ac */ /* 0x000e220008000800 */
[----:B------:R-:W1:Y:S01]  /*0250*/  S2UR UR14, SR_CTAID.Y ;  /* 0x00000000000e79c3 */ /* 0x000e620000002600 */
[----:B------:R-:W2:Y:S01]  /*0260*/  LDCU UR31, c[0x0][0x394] ;  /* 0x00007280ff1f77ac */ /* 0x000ea20008000800 */
[----:B------:R-:W-:Y:S01]  /*0270*/  UMOV UR4, URZ ;  /* 0x000000ff00047c82 */ /* 0x000fe20008000000 */
[----:B------:R-:W3:Y:S01]  /*0280*/  LDCU UR16, c[0x0][0x2f8] ;  /* 0x00005f00ff1077ac */ /* 0x000ee20008000800 */
        /* <DEDUP_REMOVED lines=9> */
[----:B--2---:R-:W-:-:S04]  /*0320*/  UIADD3 UR6, UPT, UPT, UR7, -0x1, UR31 ;  /* 0xffffffff07067890 */ /* 0x004fc8000fffe01f */
[----:B------:R-:W-:-:S04]  /*0330*/  UIMAD.WIDE.U32 UR4, UR5, UR6, URZ ;  /* 0x00000006050472a5 */ /* 0x000fc8000f8e00ff */
        /* <DEDUP_REMOVED lines=8> */
[----:B-1----:R-:W-:Y:S02]  /*03c0*/  UIMAD UR14, UR5, UR14, URZ ;  /* 0x0000000e050e72a4 */ /* 0x002fe4000f8e02ff */
[----:B------:R-:W-:-:S04]  /*03d0*/  MOV R3, UR5 ;  /* 0x0000000500037c02 */ /* 0x000fc80008000f00 */
[----:B------:R-:W-:-:S05]  /*03e0*/  IMAD R0, RZ, RZ, -UR14 ;  /* 0x8000000eff007e24 */ /* 0x000fca000f8e02ff */
[----:B------:R-:W-:-:S04]  /*03f0*/  VIADDMNMX R0, R0, UR31, R3, PT ;  /* 0x0000001f00007c46 */ /* 0x000fc8000b800103 */
[----:B------:R-:W-:-:S13]  /*0400*/  R2UR UR28, R0 ;  /* 0x00000000001c72ca */ /* 0x000fda00000e0000 */
[----:B------:R-:W-:-:S06]  /*0410*/  UISETP.GE.AND UP0, UPT, UR28, 0x1, UPT ;  /* 0x000000011c00788c */ /* 0x000fcc000bf06270 */
[----:B------:R-:W-:Y:S01]  /*0420*/  PLOP3.LUT P0, PT, PT, PT, UP0, 0x80, 0x8 ;  /* 0x000000000008781c */ /* 0x000fe20003f0f008 */
[----:B---3--:R-:W-:-:S12]  /*0430*/  UIADD3 UR30, UP0, UPT, UR10, UR16, URZ ;  /* 0x000000100a1e7290 */ /* 0x008fd8000ff1e0ff */
[----:B------:R-:W-:Y:S05]  /*0440*/  @!P0 EXIT ;  /* 0x000000000000894d */ /* 0x000fea0003800000 */
[----:B------:R-:W0:Y:S01]  /*0450*/  LDCU.64 UR4, c[0x0][0x3a8] ;  /* 0x00007500ff0477ac */ /* 0x000e220008000a00 */
[----:B------:R-:W1:Y:S01]  /*0460*/  LDCU.64 UR20, c[0x0][0x358] ;  /* 0x00006b00ff1477ac */ /* 0x000e620008000a00 */
[----:B------:R-:W2:Y:S01]  /*0470*/  S2R R18, SR_TID.X ;  /* 0x0000000000127919 */ /* 0x000ea20000002100 */
[----:B------:R-:W3:Y:S01]  /*0480*/  LDCU.64 UR12, c[0x0][0x388] ;  /* 0x00007100ff0c77ac */ /* 0x000ee20008000a00 */
[----:B------:R-:W4:Y:S01]  /*0490*/  LDCU UR19, c[0x0][0x380] ;  /* 0x00007000ff1377ac */ /* 0x000f220008000800 */
[----:B------:R-:W5:Y:S01]  /*04a0*/  LDCU.64 UR22, c[0x0][0x398] ;  /* 0x00007300ff1677ac */ /* 0x000f620008000a00 */
[----:B0-----:R-:W-:Y:S02]  /*04b0*/  UIMAD.WIDE UR4, UR14, 0x8, UR4 ;  /* 0x000000080e0478a5 */ /* 0x001fe4000f8e0204 */
[----:B------:R-:W-:Y:S01]  /*04c0*/  USHF.R.S32.HI UR10, URZ, 0x1f, UR11 ;  /* 0x0000001fff0a7899 */ /* 0x000fe2000801140b */
[----:B------:R-:W0:Y:S03]  /*04d0*/  LDCU.64 UR26, c[0x0][0x3a0] ;  /* 0x00007400ff1a77ac */ /* 0x000e260008000a00 */
[----:B------:R-:W-:Y:S01]  /*04e0*/  IMAD.U32 R2, RZ, RZ, UR4 ;  /* 0x00000004ff027e24 */ /* 0x000fe2000f8e00ff */
[----:B------:R-:W-:-:S06]  /*04f0*/  MOV R3, UR5 ;  /* 0x0000000500037c02 */ /* 0x000fcc0008000f00 */
[----:B-1----:R-:W5:Y:S01]  /*0500*/  LDG.E.64.CONSTANT R2, desc[UR20][R2.64] ;  /* 0x0000001402027981 */ /* 0x002f62000c1e9b00 */
[----:B------:R-:W2:Y:S01]  /*0510*/  LDCU UR29, c[0x0][0x360] ;  /* 0x00006c00ff1d77ac */ /* 0x000ea20008000800 */
[----:B------:R-:W1:Y:S01]  /*0520*/  S2UR UR15, SR_CgaCtaId ;  /* 0x00000000000f79c3 */ /* 0x000e620000008800 */
[----:B------:R-:W-:Y:S01]  /*0530*/  BSSY.RECONVERGENT B0, `(.L_x_3) ;  /* 0x0000080000007945 */ /* 0x000fe20003800200 */
[----:B------:R-:W2:Y:S01]  /*0540*/  S2R R17, SR_TID.Y ;  /* 0x0000000000117919 */ /* 0x000ea20000002200 */
[----:B---3--:R-:W-:Y:S01]  /*0550*/  UIMAD UR10, UR10, UR12, URZ ;  /* 0x0000000c0a0a72a4 */ /* 0x008fe2000f8e02ff */
[----:B------:R-:W3:Y:S03]  /*0560*/  LDCU UR17, c[0x0][0x364] ;  /* 0x00006c80ff1177ac */ /* 0x000ee60008000800 */
[----:B------:R-:W-:Y:S02]  /*0570*/  UIMAD UR18, UR11, UR13, UR10 ;  /* 0x0000000d0b1272a4 */ /* 0x000fe4000f8e020a */
[----:B----4-:R-:W-:Y:S01]  /*0580*/  USHF.R.S32.HI UR10, URZ, 0x1f, UR19 ;  /* 0x0000001fff0a7899 */ /* 0x010fe20008011413 */
[----:B--2---:R-:W-:-:S05]  /*0590*/  IMAD R0, R17, UR29, R18 ;  /* 0x0000001d11007c24 */ /* 0x004fca000f8e0212 */
[----:B------:R-:W-:Y:S02]  /*05a0*/  ISETP.GE.U32.AND P0, PT, R0, UR28, PT ;  /* 0x0000001c00007c0c */ /* 0x000fe4000bf06070 */
[----:B-----5:R-:W-:Y:S02]  /*05b0*/  R2UR UR6, R2 ;  /* 0x00000000020672ca */ /* 0x020fe400000e0000 */
[----:B------:R-:W-:-:S11]  /*05c0*/  R2UR UR7, R3 ;  /* 0x00000000030772ca */ /* 0x000fd600000e0000 */
[----:B------:R-:W-:Y:S02]  /*05d0*/  UIMAD.WIDE.U32 UR32, UR6, UR19, URZ ;  /* 0x00000013062072a5 */ /* 0x000fe4000f8e00ff */
[----:B------:R-:W-:Y:S02]  /*05e0*/  UIMAD.WIDE.U32 UR12, UR11, UR12, UR6 ;  /* 0x0000000c0b0c72a5 */ /* 0x000fe4000f8e0006 */
[----:B------:R-:W-:Y:S02]  /*05f0*/  UIMAD UR7, UR7, UR19, URZ ;  /* 0x00000013070772a4 */ /* 0x000fe4000f8e02ff */
[----:B------:R-:W-:Y:S02]  /*0600*/  UIADD3 UR18, UPT, UPT, UR13, UR18, URZ ;  /* 0x000000120d127290 */ /* 0x000fe4000fffe0ff */
[----:B------:R-:W-:Y:S02]  /*0610*/  UIMAD UR7, UR6, UR10, UR7 ;  /* 0x0000000a060772a4 */ /* 0x000fe4000f8e0207 */
[----:B------:R-:W-:Y:S01]  /*0620*/  ULEA UR6, UP1, UR32, UR22, 0x3 ;  /* 0x0000001620067291 */ /* 0x000fe2000f8218ff */
[----:B------:R-:W2:Y:S01]  /*0630*/  LDCU UR22, c[0x0][0x390] ;  /* 0x00007200ff1677ac */ /* 0x000ea20008000800 */
[----:B------:R-:W-:-:S02]  /*0640*/  UIADD3.X UR13, UPT, UPT, URZ, UR8, URZ, UP0, !UPT ;  /* 0x00000008ff0d7290 */ /* 0x000fc400087fe4ff */
[----:B0-----:R-:W-:Y:S01]  /*0650*/  ULEA UR10, UP2, UR12, UR26, 0x3 ;  /* 0x0000001a0c0a7291 */ /* 0x001fe2000f8418ff */
[----:B------:R-:W-:Y:S01]  /*0660*/  UMOV UR8, 0x400 ;  /* 0x0000040000087882 */ /* 0x000fe20000000000 */
[----:B------:R-:W-:Y:S02]  /*0670*/  UIADD3 UR7, UPT, UPT, UR33, UR7, URZ ;  /* 0x0000000721077290 */ /* 0x000fe4000fffe0ff */
[----:B-1----:R-:W-:Y:S02]  /*0680*/  ULEA UR8, UR15, UR8, 0x18 ;  /* 0x000000080f087291 */ /* 0x002fe4000f8ec0ff */
[----:B------:R-:W-:Y:S02]  /*0690*/  UIMAD UR11, UR14, UR25, UR11 ;  /* 0x000000190e0b72a4 */ /* 0x000fe4000f8e020b */
[----:B------:R-:W-:Y:S02]  /*06a0*/  ULEA UR15, UR19, UR8, 0x7 ;  /* 0x00000008130f7291 */ /* 0x000fe4000f8e38ff */
[----:B------:R-:W-:Y:S01]  /*06b0*/  ULEA.HI.X UR18, UR12, UR27, UR18, 0x3, UP2 ;  /* 0x0000001b0c127291 */ /* 0x000fe200090f1c12 */
[----:B--2---:R-:W-:Y:S01]  /*06c0*/  IMAD.U32 R2, RZ, RZ, UR22 ;  /* 0x00000016ff027e24 */ /* 0x004fe2000f8e00ff */
[----:B------:R-:W-:-:S02]  /*06d0*/  ULEA.HI.X UR7, UR32, UR23, UR7, 0x3, UP1 ;  /* 0x0000001720077291 */ /* 0x000fc400088f1c07 */
[----:B------:R-:W-:Y:S02]  /*06e0*/  UIMAD UR14, UR11, UR19, URZ ;  /* 0x000000130b0e72a4 */ /* 0x000fe4000f8e02ff */
[----:B---3--:R-:W-:Y:S02]  /*06f0*/  UIMAD UR12, UR29, UR17, URZ ;  /* 0x000000111d0c72a4 */ /* 0x008fe4000f8e02ff */
[----:B------:R-:W-:Y:S01]  /*0700*/  ULEA UR9, UR9, UR15, 0x7 ;  /* 0x0000000f09097291 */ /* 0x000fe2000f8e38ff */
[----:B------:R-:W-:Y:S11]  /*0710*/  @P0 BRA `(.L_x_4) ;  /* 0x0000000400840947 */ /* 0x000ff60003800000 */
[----:B------:R-:W0:Y:S01]  /*0720*/  I2F.U32.RP R8, UR12 ;  /* 0x0000000c00087d06 */ /* 0x000e220008209000 */
[----:B------:R-:W-:Y:S01]  /*0730*/  VIADD R3, R0, UR12 ;  /* 0x0000000c00037c36 */ /* 0x000fe20008000000 */
[----:B------:R-:W-:Y:S01]  /*0740*/  IADD3 R9, PT, PT, RZ, -UR12, RZ ;  /* 0x8000000cff097c10 */ /* 0x000fe2000fffe0ff */
[----:B------:R-:W-:Y:S01]  /*0750*/  BSSY.RECONVERGENT B1, `(.L_x_5) ;  /* 0x000002d000017945 */ /* 0x000fe20003800200 */
[----:B------:R-:W-:Y:S02]  /*0760*/  ISETP.NE.U32.AND P2, PT, RZ, UR12, PT ;  /* 0x0000000cff007c0c */ /* 0x000fe4000bf45070 */
[C---:B------:R-:W-:Y:S02]  /*0770*/  ISETP.GE.U32.AND P0, PT, R3.reuse, UR28, PT ;  /* 0x0000001c03007c0c */ /* 0x040fe4000bf06070 */
[----:B------:R-:W-:Y:S02]  /*0780*/  VIMNMX.U32 R6, PT, PT, R3, UR28, !PT ;  /* 0x0000001c03067c48 */ /* 0x000fe4000ffe0000 */
[----:B------:R-:W-:-:S04]  /*0790*/  SEL R7, RZ, 0x1, P0 ;  /* 0x00000001ff077807 */ /* 0x000fc80000000000 */
[----:B------:R-:W-:Y:S01]  /*07a0*/  IADD3 R6, PT, PT, R6, -R3, -R7 ;  /* 0x8000000306067210 */ /* 0x000fe20007ffe807 */
[----:B0-----:R-:W0:Y:S02]  /*07b0*/  MUFU.RCP R8, R8 ;  /* 0x0000000800087308 */ /* 0x001e240000001000 */
[----:B0-----:R-:W-:-:S06]  /*07c0*/  VIADD R4, R8, 0xffffffe ;  /* 0x0ffffffe08047836 */ /* 0x001fcc0000000000 */
[----:B------:R0:W1:Y:S02]  /*07d0*/  F2I.FTZ.U32.TRUNC.NTZ R5, R4 ;  /* 0x0000000400057305 */ /* 0x000064000021f000 */
[----:B0-----:R-:W-:Y:S02]  /*07e0*/  IMAD.MOV.U32 R4, RZ, RZ, RZ ;  /* 0x000000ffff047224 */ /* 0x001fe400078e00ff */
[----:B-1----:R-:W-:-:S04]  /*07f0*/  IMAD R9, R9, R5, RZ ;  /* 0x0000000509097224 */ /* 0x002fc800078e02ff */
[----:B------:R-:W-:-:S06]  /*0800*/  IMAD.HI.U32 R5, R5, R9, R4 ;  /* 0x0000000905057227 */ /* 0x000fcc00078e0004 */
[----:B------:R-:W-:-:S05]  /*0810*/  IMAD.HI.U32 R4, R5, R6, RZ ;  /* 0x0000000605047227 */ /* 0x000fca00078e00ff */
[----:B------:R-:W-:-:S05]  /*0820*/  IADD3 R3, PT, PT, -R4, RZ, RZ ;  /* 0x000000ff04037210 */ /* 0x000fca0007ffe1ff */
[----:B------:R-:W-:-:S05]  /*0830*/  IMAD R6, R3, UR12, R6 ;  /* 0x0000000c03067c24 */ /* 0x000fca000f8e0206 */
[----:B------:R-:W-:-:S13]  /*0840*/  ISETP.GE.U32.AND P0, PT, R6, UR12, PT ;  /* 0x0000000c06007c0c */ /* 0x000fda000bf06070 */
[----:B------:R-:W-:Y:S02]  /*0850*/  @P0 VIADD R6, R6, -UR12 ;  /* 0x8000000c06060c36 */ /* 0x000fe40008000000 */
[----:B------:R-:W-:-:S03]  /*0860*/  @P0 VIADD R4, R4, 0x1 ;  /* 0x0000000104040836 */ /* 0x000fc60000000000 */
[----:B------:R-:W-:-:S13]  /*0870*/  ISETP.GE.U32.AND P1, PT, R6, UR12, PT ;  /* 0x0000000c06007c0c */ /* 0x000fda000bf26070 */
[----:B------:R-:W-:Y:S02]  /*0880*/  @P1 IADD3 R4, PT, PT, R4, 0x1, RZ ;  /* 0x0000000104041810 */ /* 0x000fe40007ffe0ff */
[----:B------:R-:W-:-:S05]  /*0890*/  @!P2 LOP3.LUT R4, RZ, UR12, RZ, 0x33, !PT ;  /* 0x0000000cff04ac12 */ /* 0x000fca000f8e33ff */
[----:B------:R-:W-:-:S05]  /*08a0*/  IMAD.IADD R4, R7, 0x1, R4 ;  /* 0x0000000107047824 */ /* 0x000fca00078e0204 */
[C---:B------:R-:W-:Y:S02]  /*08b0*/  LOP3.LUT R3, R4.reuse, 0x3, RZ, 0xc0, !PT ;  /* 0x0000000304037812 */ /* 0x040fe400078ec0ff */
[----:B------:R-:W-:Y:S02]  /*08c0*/  ISETP.GE.U32.AND P1, PT, R4, 0x3, PT ;  /* 0x000000030400780c */ /* 0x000fe40003f26070 */
[----:B------:R-:W-:Y:S01]  /*08d0*/  ISETP.NE.AND P0, PT, R3, 0x3, PT ;  /* 0x000000030300780c */ /* 0x000fe20003f05270 */
[----:B------:R-:W-:-:S12]  /*08e0*/  IMAD.MOV.U32 R3, RZ, RZ, R0 ;  /* 0x000000ffff037224 */ /* 0x000fd800078e0000 */
[----:B------:R-:W-:Y:S05]  /*08f0*/  @!P0 BRA `(.L_x_6) ;  /* 0x0000000000488947 */ /* 0x000fea0003800000 */
[----:B------:R-:W-:Y:S01]  /*0900*/  IADD3 R4, PT, PT, R4, 0x1, RZ ;  /* 0x0000000104047810 */ /* 0x000fe20007ffe0ff */
[----:B------:R-:W-:Y:S02]  /*0910*/  IMAD.MOV.U32 R9, RZ, RZ, RZ ;  /* 0x000000ffff097224 */ /* 0x000fe400078e00ff */
[----:B------:R-:W-:Y:S01]  /*0920*/  IMAD.MOV.U32 R3, RZ, RZ, R0 ;  /* 0x000000ffff037224 */ /* 0x000fe200078e0000 */
[----:B------:R-:W-:-:S07]  /*0930*/  LOP3.LUT R8, R4, 0x3, RZ, 0xc0, !PT ;  /* 0x0000000304087812 */ /* 0x000fce00078ec0ff */
.L_x_7:
[----:B------:R-:W-:Y:S01]  /*0940*/  IADD3 R4, PT, PT, R3, UR31, RZ ;  /* 0x0000001f03047c10 */ /* 0x000fe2000fffe0ff */
[----:B------:R-:W-:Y:S02]  /*0950*/  IMAD.MOV.U32 R5, RZ, RZ, 0x8 ;  /* 0x00000008ff057424 */ /* 0x000fe400078e00ff */
[----:B------:R-:W-:Y:S02]  /*0960*/  IMAD.MOV.U32 R6, RZ, RZ, 0x8 ;  /* 0x00000008ff067424 */ /* 0x000fe400078e00ff */
[----:B------:R-:W-:-:S04]  /*0970*/  IMAD.WIDE R4, R4, R5, UR4 ;  /* 0x0000000404047e25 */ /* 0x000fc8000f8e0205 */
[C---:B------:R-:W-:Y:S02]  /*0980*/  IMAD.WIDE.U32 R6, R3.reuse, R6, UR4 ;  /* 0x0000000403067e25 */ /* 0x040fe4000f8e0006 */
[----:B------:R-:W2:Y:S04]  /*0990*/  LDG.E.CONSTANT R4, desc[UR20][R4.64] ;  /* 0x0000001404047981 */ /* 0x000ea8000c1e9900 */
[----:B------:R-:W2:Y:S01]  /*09a0*/  LDG.E.CONSTANT R7, desc[UR20][R6.64] ;  /* 0x0000001406077981 */ /* 0x000ea2000c1e9900 */
[C---:B0-----:R-:W-:Y:S01]  /*09b0*/  LEA R11, R3.reuse, UR9, 0x2 ;  /* 0x00000009030b7c11 */ /* 0x041fe2000f8e10ff */
[----:B------:R-:W-:Y:S01]  /*09c0*/  VIADD R3, R3, UR12 ;  /* 0x0000000c03037c36 */ /* 0x000fe20008000000 */
[----:B------:R-:W-:-:S04]  /*09d0*/  IADD3 R9, PT, PT, R9, 0x1, RZ ;  /* 0x0000000109097810 */ /* 0x000fc80007ffe0ff */
[----:B------:R-:W-:Y:S02]  /*09e0*/  ISETP.NE.AND P0, PT, R9, R8, PT ;  /* 0x000000080900720c */ /* 0x000fe40003f05270 */
[----:B--2---:R-:W-:-:S05]  /*09f0*/  IADD3 R10, PT, PT, R4, 0x1, -R7 ;  /* 0x00000001040a7810 */ /* 0x004fca0007ffe807 */
[----:B------:R0:W-:Y:S06]  /*0a00*/  STS [R11], R10 ;  /* 0x0000000a0b007388 */ /* 0x0001ec0000000800 */
[----:B------:R-:W-:Y:S05]  /*0a10*/  @P0 BRA `(.L_x_7) ;  /* 0xfffffffc00c80947 */ /* 0x000fea000383ffff */
.L_x_6:
[----:B------:R-:W-:Y:S05]  /*0a20*/  BSYNC.RECONVERGENT B1 ;  /* 0x0000000000017941 */ /* 0x000fea0003800200 */
.L_x_5:
[----:B------:R-:W-:Y:S05]  /*0a30*/  @!P1 BRA `(.L_x_4) ;  /* 0x0000000000bc9947 */ /* 0x000fea0003800000 */
[----:B------:R-:W-:-:S05]  /*0a40*/  IMAD.U32 R21, RZ, RZ, UR12 ;  /* 0x0000000cff157e24 */ /* 0x000fca000f8e00ff */
[----:B------:R-:W-:-:S07]  /*0a50*/  SHF.L.U32 R21, R21, 0x3, RZ ;  /* 0x0000000315157819 */ /* 0x000fce00000006ff */
.L_x_8:
[----:B-1----:R-:W-:Y:S02]  /*0a60*/  HFMA2 R25, -RZ, RZ, 0, 4.76837158203125e-07 ;  /* 0x00000008ff197431 */ /* 0x002fe400000001ff */
[C---:B------:R-:W-:Y:S02]  /*0a70*/  VIADD R24, R3.reuse, UR31 ;  /* 0x0000001f03187c36 */ /* 0x040fe40008000000 */
[----:B0-----:R-:W-:Y:S02]  /*0a80*/  IMAD.MOV.U32 R10, RZ, RZ, 0x8 ;  /* 0x00000008ff0a7424 */ /* 0x001fe400078e00ff */
[C---:B------:R-:W-:Y:S01]  /*0a90*/  VIADD R8, R3.reuse, UR12 ;  /* 0x0000000c03087c36 */ /* 0x040fe20008000000 */
[----:B------:R-:W-:Y:S01]  /*0aa0*/  MOV R12, 0x8 ;  /* 0x00000008000c7802 */ /* 0x000fe20000000f00 */
[----:B------:R-:W-:-:S04]  /*0ab0*/  IMAD.WIDE.U32 R10, R3, R10, UR4 ;  /* 0x00000004030a7e25 */ /* 0x000fc8000f8e000a */
[----:B------:R-:W-:Y:S01]  /*0ac0*/  IMAD.WIDE R24, R24, R25, UR4 ;  /* 0x0000000418187e25 */ /* 0x000fe2000f8e0219 */
[----:B------:R0:W2:Y:S03]  /*0ad0*/  LDG.E.CONSTANT R20, desc[UR20][R10.64] ;  /* 0x000000140a147981 */ /* 0x0000a6000c1e9900 */
[----:B------:R-:W-:Y:S01]  /*0ae0*/  VIADD R7, R8, UR12 ;  /* 0x0000000c08077c36 */ /* 0x000fe20008000000 */
[----:B------:R-:W-:Y:S01]  /*0af0*/  IADD3 R4, P0, PT, R24, R21, RZ ;  /* 0x0000001518047210 */ /* 0x000fe20007f1e0ff */
[----:B------:R-:W-:Y:S01]  /*0b00*/  IMAD.MOV.U32 R9, RZ, RZ, 0x8 ;  /* 0x00000008ff097424 */ /* 0x000fe200078e00ff */
[----:B------:R1:W2:Y:S01]  /*0b10*/  LDG.E.CONSTANT R23, desc[UR20][R24.64] ;  /* 0x0000001418177981 */ /* 0x0002a2000c1e9900 */
[----:B------:R-:W-:Y:S02]  /*0b20*/  IMAD.MOV.U32 R13, RZ, RZ, 0x8 ;  /* 0x00000008ff0d7424 */ /* 0x000fe400078e00ff */
[----:B------:R-:W-:Y:S01]  /*0b30*/  IMAD.X R5, RZ, RZ, R25, P0 ;  /* 0x000000ffff057224 */ /* 0x000fe200000e0619 */
[----:B------:R-:W-:Y:S01]  /*0b40*/  IADD3 R6, P0, PT, R21, R4, RZ ;  /* 0x0000000415067210 */ /* 0x000fe20007f1e0ff */
[C---:B0-----:R-:W-:Y:S01]  /*0b50*/  IMAD.WIDE.U32 R10, R7.reuse, R12, UR4 ;  /* 0x00000004070a7e25 */ /* 0x041fe2000f8e000c */
[----:B------:R-:W-:-:S03]  /*0b60*/  IADD3 R16, PT, PT, R7, UR12, RZ ;  /* 0x0000000c07107c10 */ /* 0x000fc6000fffe0ff */
[----:B------:R-:W-:Y:S01]  /*0b70*/  IMAD.X R7, RZ, RZ, R5, P0 ;  /* 0x000000ffff077224 */ /* 0x000fe200000e0605 */
[----:B------:R-:W-:Y:S01]  /*0b80*/  IADD3 R14, P0, PT, R21, R6, RZ ;  /* 0x00000006150e7210 */ /* 0x000fe20007f1e0ff */
[----:B------:R-:W-:Y:S01]  /*0b90*/  IMAD.WIDE.U32 R8, R8, R9, UR4 ;  /* 0x0000000408087e25 */ /* 0x000fe2000f8e0009 */
[----:B------:R-:W3:Y:S02]  /*0ba0*/  LDG.E.CONSTANT R5, desc[UR20][R4.64] ;  /* 0x0000001404057981 */ /* 0x000ee4000c1e9900 */
[----:B------:R-:W-:Y:S01]  /*0bb0*/  IADD3.X R15, PT, PT, RZ, R7, RZ, P0, !PT ;  /* 0x00000007ff0f7210 */ /* 0x000fe200007fe4ff */
[----:B------:R-:W-:Y:S01]  /*0bc0*/  IMAD.WIDE.U32 R12, R16, R13, UR4 ;  /* 0x00000004100c7e25 */ /* 0x000fe2000f8e000d */
[----:B------:R-:W4:Y:S04]  /*0bd0*/  LDG.E.CONSTANT R10, desc[UR20][R10.64] ;  /* 0x000000140a0a7981 */ /* 0x000f28000c1e9900 */
[----:B------:R0:W3:Y:S04]  /*0be0*/  LDG.E.CONSTANT R8, desc[UR20][R8.64] ;  /* 0x0000001408087981 */ /* 0x0000e8000c1e9900 */
[----:B------:R-:W4:Y:S04]  /*0bf0*/  LDG.E.CONSTANT R7, desc[UR20][R6.64] ;  /* 0x0000001406077981 */ /* 0x000f28000c1e9900 */
[----:B------:R-:W5:Y:S04]  /*0c00*/  LDG.E.CONSTANT R12, desc[UR20][R12.64] ;  /* 0x000000140c0c7981 */ /* 0x000f68000c1e9900 */
[----:B------:R-:W5:Y:S01]  /*0c10*/  LDG.E.CONSTANT R15, desc[UR20][R14.64] ;  /* 0x000000140e0f7981 */ /* 0x000f62000c1e9900 */
[----:B------:R-:W-:Y:S01]  /*0c20*/  IMAD.U32 R22, RZ, RZ, UR12 ;  /* 0x0000000cff167e24 */ /* 0x000fe2000f8e00ff */
[----:B------:R-:W-:Y:S01]  /*0c30*/  LEA R27, R3, UR9, 0x2 ;  /* 0x00000009031b7c11 */ /* 0x000fe2000f8e10ff */
[----:B-1----:R-:W-:-:S03]  /*0c40*/  IMAD.U32 R24, RZ, RZ, UR12 ;  /* 0x0000000cff187e24 */ /* 0x002fc6000f8e00ff */
[----:B------:R-:W-:-:S05]  /*0c50*/  LEA R25, R22, R27, 0x2 ;  /* 0x0000001b16197211 */ /* 0x000fca00078e10ff */
[----:B0-----:R-:W-:Y:S01]  /*0c60*/  IMAD R9, R24, 0x4, R25 ;  /* 0x0000000418097824 */ /* 0x001fe200078e0219 */
[----:B------:R-:W-:-:S04]  /*0c70*/  IADD3 R3, PT, PT, R16, UR12, RZ ;  /* 0x0000000c10037c10 */ /* 0x000fc8000fffe0ff */
[----:B------:R-:W-:Y:S02]  /*0c80*/  ISETP.GE.AND P0, PT, R3, UR28, PT ;  /* 0x0000001c03007c0c */ /* 0x000fe4000bf06270 */
[----:B--2---:R-:W-:-:S05]  /*0c90*/  IADD3 R20, PT, PT, R23, 0x1, -R20 ;  /* 0x0000000117147810 */ /* 0x004fca0007ffe814 */
[----:B------:R1:W-:Y:S01]  /*0ca0*/  STS [R27], R20 ;  /* 0x000000141b007388 */ /* 0x0003e20000000800 */
[----:B---3--:R-:W-:Y:S01]  /*0cb0*/  IADD3 R8, PT, PT, R5, 0x1, -R8 ;  /* 0x0000000105087810 */ /* 0x008fe20007ffe808 */
[----:B------:R-:W-:Y:S01]  /*0cc0*/  IMAD R5, R22, 0x4, R9 ;  /* 0x0000000416057824 */ /* 0x000fe200078e0209 */
[----:B----4-:R-:W-:-:S03]  /*0cd0*/  IADD3 R10, PT, PT, R7, 0x1, -R10 ;  /* 0x00000001070a7810 */ /* 0x010fc60007ffe80a */
[----:B------:R1:W-:Y:S01]  /*0ce0*/  STS [R25], R8 ;  /* 0x0000000819007388 */ /* 0x0003e20000000800 */
[----:B-----5:R-:W-:-:S03]  /*0cf0*/  IADD3 R12, PT, PT, R15, 0x1, -R12 ;  /* 0x000000010f0c7810 */ /* 0x020fc60007ffe80c */
[----:B------:R1:W-:Y:S04]  /*0d00*/  STS [R9], R10 ;  /* 0x0000000a09007388 */ /* 0x0003e80000000800 */
[----:B------:R1:W-:Y:S01]  /*0d10*/  STS [R5], R12 ;  /* 0x0000000c05007388 */ /* 0x0003e20000000800 */
[----:B------:R-:W-:Y:S05]  /*0d20*/  @!P0 BRA `(.L_x_8) ;  /* 0xfffffffc004c8947 */ /* 0x000fea000383ffff */
.L_x_4:
[----:B------:R-:W-:Y:S05]  /*0d30*/  BSYNC.RECONVERGENT B0 ;  /* 0x0000000000007941 */ /* 0x000fea0003800200 */
.L_x_3:
[----:B------:R-:W-:Y:S01]  /*0d40*/  UIADD3 UR16, UPT, UPT, -UR16, UR30, URZ ;  /* 0x0000001e10107290 */ /* 0x000fe2000fffe1ff */
[----:B------:R-:W-:Y:S01]  /*0d50*/  IMAD.MOV.U32 R4, RZ, RZ, 0x0 ;  /* 0x00000000ff047424 */ /* 0x000fe200078e00ff */
[----:B------:R-:W-:Y:S01]  /*0d60*/  BSSY.RECONVERGENT B0, `(.L_x_9) ;  /* 0x0000041000007945 */ /* 0x000fe20003800200 */
[----:B-1----:R-:W-:Y:S01]  /*0d70*/  IMAD.MOV.U32 R5, RZ, RZ, 0x3ff00000 ;  /* 0x3ff00000ff057424 */ /* 0x002fe200078e00ff */
[----:B------:R-:W-:Y:S01]  /*0d80*/  MOV R14, UR30 ;  /* 0x0000001e000e7c02 */ /* 0x000fe20008000f00 */
[----:B------:R-:W-:-:S04]  /*0d90*/  IMAD.U32 R15, RZ, RZ, UR13 ;  /* 0x0000000dff0f7e24 */ /* 0x000fc8000f8e00ff */
[----:B------:R1:W-:Y:S01]  /*0da0*/  STL.64 [UR16], R4 ;  /* 0x00000004ff007987 */ /* 0x0003e20008100a10 */
[----:B------:R-:W-:-:S06]  /*0db0*/  UIMAD UR16, UR24, UR19, URZ ;  /* 0x00000013181072a4 */ /* 0x000fcc000f8e02ff */
[----:B------:R-:W-:-:S13]  /*0dc0*/  ISETP.GE.AND P0, PT, R0, UR16, PT ;  /* 0x0000001000007c0c */ /* 0x000fda000bf06270 */
[----:B-1----:R-:W-:Y:S05]  /*0dd0*/  @P0 BRA `(.L_x_10) ;  /* 0x0000000000b80947 */ /* 0x002fea0003800000 */
[----:B------:R-:W-:Y:S01]  /*0de0*/  IABS R5, UR19 ;  /* 0x0000001300057c13 */ /* 0x000fe20008000000 */
[----:B------:R-:W1:Y:S01]  /*0df0*/  S2UR UR13, SR_SWINHI ;  /* 0x00000000000d79c3 */ /* 0x000e620000002f00 */
[----:B------:R-:W2:Y:S02]  /*0e00*/  LDCU.64 UR22, c[0x0][0x3b0] ;  /* 0x00007600ff1677ac */ /* 0x000ea40008000a00 */
[----:B------:R-:W3:Y:S01]  /*0e10*/  I2F.RP R4, R5 ;  /* 0x0000000500047306 */ /* 0x000ee20000209400 */
[----:B------:R-:W4:Y:S07]  /*0e20*/  LDCU UR17, c[0x0][0x380] ;  /* 0x00007000ff1177ac */ /* 0x000f2e0008000800 */
[----:B---3--:R-:W3:Y:S01]  /*0e30*/  MUFU.RCP R4, R4 ;  /* 0x0000000400047308 */ /* 0x008ee20000001000 */
[----:B------:R-:W-:Y:S01]  /*0e40*/  UMOV UR4, UR8 ;  /* 0x0000000800047c82 */ /* 0x000fe20008000000 */
[----:B-1----:R-:W-:-:S02]  /*0e50*/  UMOV UR5, UR13 ;  /* 0x0000000d00057c82 */ /* 0x002fc40008000000 */
[----:B------:R-:W-:Y:S01]  /*0e60*/  IMAD.U32 R15, RZ, RZ, UR5 ;  /* 0x00000005ff0f7e24 */ /* 0x000fe2000f8e00ff */
[----:B------:R-:W-:Y:S01]  /*0e70*/  MOV R14, UR4 ;  /* 0x00000004000e7c02 */ /* 0x000fe20008000f00 */
[----:B------:R-:W-:Y:S02]  /*0e80*/  USHF.R.S32.HI UR5, URZ, 0x1f, UR14 ;  /* 0x0000001fff057899 */ /* 0x000fe4000801140e */
[----:B------:R-:W-:Y:S01]  /*0e90*/  UIMAD UR4, UR25, UR19, URZ ;  /* 0x00000013190472a4 */ /* 0x000fe2000f8e02ff */
[----:B---3--:R-:W-:-:S04]  /*0ea0*/  VIADD R2, R4, 0xffffffe ;  /* 0x0ffffffe04027836 */ /* 0x008fc80000000000 */
[----:B------:R1:W3:Y:S02]  /*0eb0*/  F2I.FTZ.U32.TRUNC.NTZ R3, R2 ;  /* 0x0000000200037305 */ /* 0x0002e4000021f000 */
[----:B-1----:R-:W-:Y:S01]  /*0ec0*/  IMAD.MOV.U32 R2, RZ, RZ, RZ ;  /* 0x000000ffff027224 */ /* 0x002fe200078e00ff */
[----:B---3--:R-:W-:-:S05]  /*0ed0*/  IADD3 R6, PT, PT, RZ, -R3, RZ ;  /* 0x80000003ff067210 */ /* 0x008fca0007ffe0ff */
[----:B------:R-:W-:Y:S01]  /*0ee0*/  IMAD R7, R6, R5, RZ ;  /* 0x0000000506077224 */ /* 0x000fe200078e02ff */
[----:B------:R-:W-:-:S03]  /*0ef0*/  IABS R6, R0 ;  /* 0x0000000000067213 */ /* 0x000fc60000000000 */
[----:B------:R-:W-:Y:S01]  /*0f00*/  IMAD.HI.U32 R3, R3, R7, R2 ;  /* 0x0000000703037227 */ /* 0x000fe200078e0002 */
[----:B------:R-:W-:-:S04]  /*0f10*/  LOP3.LUT R2, R0, UR19, RZ, 0x3c, !PT ;  /* 0x0000001300027c12 */ /* 0x000fc8000f8e3cff */
[----:B------:R-:W-:Y:S01]  /*0f20*/  ISETP.GE.AND P2, PT, R2, RZ, PT ;  /* 0x000000ff0200720c */ /* 0x000fe20003f46270 */
[----:B------:R-:W-:-:S04]  /*0f30*/  IMAD.HI.U32 R3, R3, R6, RZ ;  /* 0x0000000603037227 */ /* 0x000fc800078e00ff */
[----:B------:R-:W-:-:S04]  /*0f40*/  IMAD.MOV R4, RZ, RZ, -R3 ;  /* 0x000000ffff047224 */ /* 0x000fc800078e0a03 */
[----:B------:R-:W-:-:S05]  /*0f50*/  IMAD R4, R5, R4, R6 ;  /* 0x0000000405047224 */ /* 0x000fca00078e0206 */
[----:B------:R-:W-:-:S13]  /*0f60*/  ISETP.GT.U32.AND P1, PT, R5, R4, PT ;  /* 0x000000040500720c */ /* 0x000fda0003f24070 */
[-C--:B------:R-:W-:Y:S01]  /*0f70*/  @!P1 IADD3 R4, PT, PT, R4, -R5.reuse, RZ ;  /* 0x8000000504049210 */ /* 0x080fe20007ffe0ff */
[----:B------:R-:W-:Y:S01]  /*0f80*/  @!P1 VIADD R3, R3, 0x1 ;  /* 0x0000000103039836 */ /* 0x000fe20000000000 */
[----:B------:R-:W-:Y:S02]  /*0f90*/  ISETP.NE.AND P1, PT, RZ, UR19, PT ;  /* 0x00000013ff007c0c */ /* 0x000fe4000bf25270 */
[----:B------:R-:W-:-:S13]  /*0fa0*/  ISETP.GE.U32.AND P0, PT, R4, R5, PT ;  /* 0x000000050400720c */ /* 0x000fda0003f06070 */
[----:B------:R-:W-:-:S05]  /*0fb0*/  @P0 VIADD R3, R3, 0x1 ;  /* 0x0000000103030836 */ /* 0x000fca0000000000 */
[----:B------:R-:W-:-:S05]  /*0fc0*/  MOV R4, R3 ;  /* 0x0000000300047202 */ /* 0x000fca0000000f00 */
[----:B------:R-:W-:Y:S01]  /*0fd0*/  @!P2 IMAD.MOV R4, RZ, RZ, -R4 ;  /* 0x000000ffff04a224 */ /* 0x000fe200078e0a04 */
[----:B------:R-:W-:-:S05]  /*0fe0*/  @!P1 LOP3.LUT R4, RZ, UR19, RZ, 0x33, !PT ;  /* 0x00000013ff049c12 */ /* 0x000fca000f8e33ff */
[C---:B------:R-:W-:Y:S01]  /*0ff0*/  IMAD R3, R4.reuse, UR19, RZ ;  /* 0x0000001304037c24 */ /* 0x040fe2000f8e02ff */
[----:B------:R-:W-:-:S03]  /*1000*/  LEA R4, R4, UR15, 0x7 ;  /* 0x0000000f04047c11 */ /* 0x000fc6000f8e38ff */
[--C-:B------:R-:W-:Y:S01]  /*1010*/  IMAD.IADD R2, R0, 0x1, -R3.reuse ;  /* 0x0000000100027824 */ /* 0x100fe200078e0a03 */
[----:B------:R-:W-:-:S03]  /*1020*/  SHF.R.S32.HI R5, RZ, 0x1f, R3 ;  /* 0x0000001fff057819 */ /* 0x000fc60000011403 */
[----:B------:R-:W-:Y:S01]  /*1030*/  IMAD.WIDE.U32 R14, R2, 0x8, R14 ;  /* 0x00000008020e7825 */ /* 0x000fe200078e000e */
[----:B------:R-:W-:-:S04]  /*1040*/  IADD3 R3, P0, P1, R3, UR14, R2 ;  /* 0x0000000e03037c10 */ /* 0x000fc8000f91e002 */
[----:B------:R-:W-:Y:S02]  /*1050*/  IADD3.X R2, PT, PT, R5, UR5, RZ, P0, P1 ;  /* 0x0000000505027c10 */ /* 0x000fe400087e24ff */
[----:B--2---:R-:W-:-:S04]  /*1060*/  LEA R12, P0, R3, UR22, 0x3 ;  /* 0x00000016030c7c11 */ /* 0x004fc8000f8018ff */
[----:B------:R-:W-:Y:S01]  /*1070*/  LEA.HI.X R13, R3, UR23, R2, 0x3, P0 ;  /* 0x00000017030d7c11 */ /* 0x000fe200080f1c02 */
[----:B------:R-:W-:Y:S01]  /*1080*/  IMAD.U32 R2, RZ, RZ, UR4 ;  /* 0x00000004ff027e24 */ /* 0x000fe2000f8e00ff */
[----:B------:R-:W-:Y:S02]  /*1090*/  PLOP3.LUT P0, PT, PT, PT, PT, 0x8, 0x80 ;  /* 0x000000000080781c */ /* 0x000fe40003f0e170 */
[----:B----4-:R-:W-:Y:S01]  /*10a0*/  MOV R3, UR17 ;  /* 0x0000001100037c02 */ /* 0x010fe20008000f00 */
[----:B------:R-:W-:Y:S10]  /*10b0*/  BRA `(.L_x_11) ;  /* 0x00000000002c7947 */ /* 0x000ff40003800000 */
.L_x_10:
[----:B------:R-:W-:-:S05]  /*10c0*/  VIADD R3, R0, -UR16 ;  /* 0x8000001000037c36 */ /* 0x000fca0008000000 */
[----:B------:R-:W-:-:S13]  /*10d0*/  ISETP.GE.AND P0, PT, R3, UR24, PT ;  /* 0x0000001803007c0c */ /* 0x000fda000bf06270 */
[----:B------:R-:W1:Y:S01]  /*10e0*/  @!P0 LDC.64 R6, c[0x0][0x3b8] ;  /* 0x0000ee00ff068b82 */ /* 0x000e620000000a00 */
[----:B------:R-:W-:Y:S01]  /*10f0*/  VOTEU.ALL UP0, P0 ;  /* 0x0000000000ff7886 */ /* 0x000fe20000000000 */
[C---:B------:R-:W-:Y:S02]  /*1100*/  @!P0 IADD3 R5, P1, PT, R3.reuse, UR11, RZ ;  /* 0x0000000b03058c10 */ /* 0x040fe4000ff3e0ff */
[----:B------:R-:W-:Y:S02]  /*1110*/  @!P0 LEA R4, R3, UR15, 0x7 ;  /* 0x0000000f03048c11 */ /* 0x000fe4000f8e38ff */
[----:B------:R-:W-:Y:S01]  /*1120*/  @!UP0 USHF.R.S32.HI UR4, URZ, 0x1f, UR11 ;  /* 0x0000001fff048899 */ /* 0x000fe2000801140b */
[----:B-1----:R-:W-:-:S05]  /*1130*/  @!P0 LEA R12, P2, R5, R6, 0x3 ;  /* 0x00000006050c8211 */ /* 0x002fca00078418ff */
[----:B------:R-:W-:Y:S01]  /*1140*/  @!P0 LEA.HI.X.SX32 R6, R3, UR4, 0x1, P1 ;  /* 0x0000000403068c11 */ /* 0x000fe200088f0eff */
[----:B------:R-:W-:-:S03]  /*1150*/  IMAD.MOV.U32 R3, RZ, RZ, RZ ;  /* 0x000000ffff037224 */ /* 0x000fc600078e00ff */
[----:B------:R-:W-:-:S07]  /*1160*/  @!P0 LEA.HI.X R13, R5, R7, R6, 0x3, P2 ;  /* 0x00000007050d8211 */ /* 0x000fce00010f1c06 */
.L_x_11:
[----:B------:R-:W-:Y:S05]  /*1170*/  BSYNC.RECONVERGENT B0 ;  /* 0x0000000000007941 */ /* 0x000fea0003800200 */
.L_x_9:
[----:B------:R-:W-:Y:S01]  /*1180*/  IABS R5, UR12 ;  /* 0x0000000c00057c13 */ /* 0x000fe20008000000 */
[----:B------:R-:W-:Y:S01]  /*1190*/  USHF.L.U32 UR5, UR19, 0x4, URZ ;  /* 0x0000000413057899 */ /* 0x000fe200080006ff */
[----:B0-----:R-:W-:Y:S01]  /*11a0*/  IABS R11, UR12 ;  /* 0x0000000c000b7c13 */ /* 0x001fe20008000000 */
[----:B------:R-:W-:Y:S01]  /*11b0*/  IMAD.MOV.U32 R19, RZ, RZ, RZ ;  /* 0x000000ffff137224 */ /* 0x000fe200078e00ff */
[----:B------:R-:W0:Y:S01]  /*11c0*/  I2F.RP R9, R5 ;  /* 0x0000000500097306 */ /* 0x000e220000209400 */
[----:B------:R-:W-:Y:S01]  /*11d0*/  UIADD3 UR4, UPT, UPT, UR5, 0x1f, URZ ;  /* 0x0000001f05047890 */ /* 0x000fe2000fffe0ff */
[----:B------:R-:W-:Y:S01]  /*11e0*/  IADD3 R11, PT, PT, RZ, -R11, RZ ;  /* 0x8000000bff0b7210 */ /* 0x000fe20007ffe0ff */
[----:B------:R-:W-:Y:S01]  /*11f0*/  IMAD.WIDE.U32 R18, R17, UR29, R18 ;  /* 0x0000001d11127c25 */ /* 0x000fe2000f8e0012 */
[----:B------:R-:W-:Y:S02]  /*1200*/  USHF.L.U32 UR14, UR24, 0x4, URZ ;  /* 0x00000004180e7899 */ /* 0x000fe400080006ff */
[----:B------:R-:W-:-:S04]  /*1210*/  USHF.R.S32.HI UR8, URZ, 0x1f, UR4 ;  /* 0x0000001fff087899 */ /* 0x000fc80008011404 */
[----:B------:R-:W-:-:S03]  /*1220*/  ULEA.HI UR8, UR8, UR4, URZ, 0x5 ;  /* 0x0000000408087291 */ /* 0x000fc6000f8f28ff */
[----:B------:R-:W-:Y:S01]  /*1230*/  UMOV UR4, URZ ;  /* 0x000000ff00047c82 */ /* 0x000fe20008000000 */
[----:B------:R-:W-:Y:S01]  /*1240*/  ULOP3.LUT UR8, UR8, 0xffffffe0, URZ, 0xc0, !UPT ;  /* 0xffffffe008087892 */ /* 0x000fe2000f8ec0ff */
[----:B0-----:R-:W0:Y:S05]  /*1250*/  MUFU.RCP R9, R9 ;  /* 0x0000000900097308 */ /* 0x001e2a0000001000 */
[----:B------:R-:W-:-:S05]  /*1260*/  VIADD R8, R0, UR8 ;  /* 0x0000000800087c36 */ /* 0x000fca0008000000 */
[----:B------:R-:W-:Y:S02]  /*1270*/  ISETP.GE.AND P3, PT, R8, RZ, PT ;  /* 0x000000ff0800720c */ /* 0x000fe40003f66270 */
[----:B0-----:R-:W-:-:S04]  /*1280*/  IADD3 R6, PT, PT, R9, 0xffffffe, RZ ;  /* 0x0ffffffe09067810 */ /* 0x001fc80007ffe0ff */
[----:B------:R0:W1:Y:S02]  /*1290*/  F2I.FTZ.U32.TRUNC.NTZ R7, R6 ;  /* 0x0000000600077305 */ /* 0x000064000021f000 */
[----:B0-----:R-:W-:Y:S02]  /*12a0*/  IMAD.MOV.U32 R6, RZ, RZ, RZ ;  /* 0x000000ffff067224 */ /* 0x001fe400078e00ff */
[----:B-1----:R-:W-:-:S04]  /*12b0*/  IMAD.MOV R10, RZ, RZ, -R7 ;  /* 0x000000ffff0a7224 */ /* 0x002fc800078e0a07 */
[----:B------:R-:W-:Y:S01]  /*12c0*/  IMAD R9, R10, R5, RZ ;  /* 0x000000050a097224 */ /* 0x000fe200078e02ff */
[----:B------:R-:W-:-:S03]  /*12d0*/  IABS R10, R8 ;  /* 0x00000008000a7213 */ /* 0x000fc60000000000 */
[----:B------:R-:W-:-:S04]  /*12e0*/  IMAD.HI.U32 R6, R7, R9, R6 ;  /* 0x0000000907067227 */ /* 0x000fc800078e0006 */
[----:B------:R-:W-:Y:S01]  /*12f0*/  IMAD.MOV.U32 R7, RZ, RZ, R10 ;  /* 0x000000ffff077224 */ /* 0x000fe200078e000a */
[----:B------:R-:W-:-:S03]  /*1300*/  MOV R10, R11 ;  /* 0x0000000b000a7202 */ /* 0x000fc60000000f00 */
[----:B------:R-:W-:-:S04]  /*1310*/  IMAD.HI.U32 R6, R6, R7, RZ ;  /* 0x0000000706067227 */ /* 0x000fc800078e00ff */
[----:B------:R-:W-:Y:S02]  /*1320*/  IMAD R10, R6, R10, R7 ;  /* 0x0000000a060a7224 */ /* 0x000fe400078e0207 */
[----:B------:R-:W-:-:S03]  /*1330*/  IMAD.WIDE R6, R3, 0x8, R14 ;  /* 0x0000000803067825 */ /* 0x000fc600078e020e */
[----:B------:R-:W-:Y:S01]  /*1340*/  ISETP.GT.U32.AND P1, PT, R5, R10, PT ;  /* 0x0000000a0500720c */ /* 0x000fe20003f24070 */
[----:B------:R-:W-:-:S04]  /*1350*/  IMAD.WIDE R6, R3, 0x8, R6 ;  /* 0x0000000803067825 */ /* 0x000fc800078e0206 */
[----:B------:R-:W-:-:S08]  /*1360*/  IMAD.WIDE R6, R3, 0x8, R6 ;  /* 0x0000000803067825 */ /* 0x000fd000078e0206 */
[----:B------:R-:W-:Y:S01]  /*1370*/  @!P1 IMAD.IADD R10, R10, 0x1, -R5 ;  /* 0x000000010a0a9824 */ /* 0x000fe200078e0a05 */
[----:B------:R-:W-:Y:S01]  /*1380*/  ISETP.NE.AND P1, PT, RZ, UR12, PT ;  /* 0x0000000cff007c0c */ /* 0x000fe2000bf25270 */
[----:B------:R-:W-:-:S03]  /*1390*/  IMAD.WIDE R6, R3, 0x8, R6 ;  /* 0x0000000803067825 */ /* 0x000fc600078e0206 */
[----:B------:R-:W-:-:S13]  /*13a0*/  ISETP.GT.U32.AND P2, PT, R5, R10, PT ;  /* 0x0000000a0500720c */ /* 0x000fda0003f44070 */
[----:B------:R-:W-:-:S05]  /*13b0*/  @!P2 IMAD.IADD R10, R10, 0x1, -R5 ;  /* 0x000000010a0aa824 */ /* 0x000fca00078e0a05 */
[----:B------:R-:W-:-:S05]  /*13c0*/  MOV R5, R10 ;  /* 0x0000000a00057202 */ /* 0x000fca0000000f00 */
[----:B------:R-:W-:Y:S01]  /*13d0*/  @!P3 IMAD.MOV R5, RZ, RZ, -R5 ;  /* 0x000000ffff05b224 */ /* 0x000fe200078e0a05 */
[----:B------:R-:W-:-:S07]  /*13e0*/  @!P1 LOP3.LUT R5, RZ, UR12, RZ, 0x33, !PT ;  /* 0x0000000cff059c12 */ /* 0x000fce000f8e33ff */
.L_x_33:
[----:B------:R-:W-:Y:S01]  /*13f0*/  BAR.SYNC.DEFER_BLOCKING 0x0 ;  /* 0x0000000000007b1d */ /* 0x000fe20000010000 */
[----:B------:R-:W-:Y:S01]  /*1400*/  ULEA UR8, UR4, UR9, 0x2 ;  /* 0x0000000904087291 */ /* 0x000fe2000f8e10ff */
[----:B---3--:R-:W-:-:S08]  /*1410*/  CS2R R16, SRZ ;  /* 0x0000000000107805 */ /* 0x008fd0000001ff00 */
[----:B01----:R-:W0:Y:S02]  /*1420*/  LDS R8, [UR8] ;  /* 0x00000008ff087984 */ /* 0x003e240008000800 */
[C---:B0-----:R-:W-:Y:S02]  /*1430*/  ISETP.GE.AND P1, PT, R8.reuse, 0x10, PT ;  /* 0x000000100800780c */ /* 0x041fe40003f26270 */
[----:B------:R-:W-:-:S11]  /*1440*/  R2UR UR8, R8 ;  /* 0x00000000080872ca */ /* 0x000fd600000e0000 */
[----:B--2---:R-:W-:Y:S05]  /*1450*/  @!P1 BRA `(.L_x_12) ;  /* 0x0000000400cc9947 */ /* 0x004fea0003800000 */
[----:B------:R-:W-:-:S07]  /*1460*/  CS2R R16, SRZ ;  /* 0x0000000000107805 */ /* 0x000fce000001ff00 */
.L_x_21:
[----:B------:R-:W-:Y:S01]  /*1470*/  ISETP.GE.AND P1, PT, R0, UR5, PT ;  /* 0x0000000500007c0c */ /* 0x000fe2000bf26270 */
[----:B0-----:R-:W0:Y:S01]  /*1480*/  LDCU.64 UR16, c[0x0][0x388] ;  /* 0x00007100ff1077ac */ /* 0x001e220008000a00 */
[----:B------:R-:W-:Y:S01]  /*1490*/  BSSY.RECONVERGENT B0, `(.L_x_13) ;  /* 0x0000017000007945 */ /* 0x000fe20003800200 */
[----:B------:R-:W-:Y:S01]  /*14a0*/  ISETP.GE.AND P2, PT, R5, UR14, PT ;  /* 0x0000000e05007c0c */ /* 0x000fe2000bf46270 */
[----:B------:R-:W-:-:S09]  /*14b0*/  UISETP.GT.U32.AND UP1, UPT, UR8, 0x1f, UPT ;  /* 0x0000001f0800788c */ /* 0x000fd2000bf24070 */
[----:B------:R-:W-:Y:S05]  /*14c0*/  @P1 BRA `(.L_x_14) ;  /* 0x00000000004c1947 */ /* 0x000fea0003800000 */
[----:B------:R-:W1:Y:S01]  /*14d0*/  S2UR UR13, SR_CgaCtaId ;  /* 0x00000000000d79c3 */ /* 0x000e620000008800 */
[----:B------:R-:W-:Y:S01]  /*14e0*/  UMOV UR11, 0x400 ;  /* 0x00000400000b7882 */ /* 0x000fe20000000000 */
[C---:B------:R-:W-:Y:S02]  /*14f0*/  LEA R8, P1, R18.reuse, UR6, 0x3 ;  /* 0x0000000612087c11 */ /* 0x040fe4000f8218ff */
[----:B------:R-:W-:Y:S02]  /*1500*/  SHF.L.U64.HI R9, R18, 0x3, R19 ;  /* 0x0000000312097819 */ /* 0x000fe40000010213 */
[----:B------:R-:W-:Y:S02]  /*1510*/  MOV R22, R0 ;  /* 0x0000000000167202 */ /* 0x000fe40000000f00 */
[----:B------:R-:W-:Y:S01]  /*1520*/  IADD3.X R9, PT, PT, R9, UR7, RZ, P1, !PT ;  /* 0x0000000709097c10 */ /* 0x000fe20008ffe4ff */
[----:B-1----:R-:W-:-:S06]  /*1530*/  ULEA UR11, UR13, UR11, 0x18 ;  /* 0x0000000b0d0b7291 */ /* 0x002fcc000f8ec0ff */
[----:B------:R-:W-:-:S07]  /*1540*/  LEA R23, R0, UR11, 0x3 ;  /* 0x0000000b00177c11 */ /* 0x000fce000f8e18ff */
.L_x_15:
[----:B------:R-:W-:Y:S01]  /*1550*/  IMAD.MOV.U32 R10, RZ, RZ, R8 ;  /* 0x000000ffff0a7224 */ /* 0x000fe200078e0008 */
[----:B------:R-:W-:-:S05]  /*1560*/  MOV R11, R9 ;  /* 0x00000009000b7202 */ /* 0x000fca0000000f00 */
[----:B------:R-:W2:Y:S01]  /*1570*/  LDG.E.64.CONSTANT R20, desc[UR20][R10.64] ;  /* 0x000000140a147981 */ /* 0x000ea2000c1e9b00 */
[----:B------:R-:W-:Y:S01]  /*1580*/  IADD3 R22, PT, PT, R22, UR12, RZ ;  /* 0x0000000c16167c10 */ /* 0x000fe2000fffe0ff */
[----:B------:R-:W-:Y:S02]  /*1590*/  IMAD.U32 R24, RZ, RZ, UR12 ;  /* 0x0000000cff187e24 */ /* 0x000fe4000f8e00ff */
[----:B------:R-:W-:Y:S01]  /*15a0*/  IMAD.U32 R9, RZ, RZ, UR12 ;  /* 0x0000000cff097e24 */ /* 0x000fe2000f8e00ff */
[----:B------:R-:W-:-:S03]  /*15b0*/  ISETP.GE.AND P1, PT, R22, UR5, PT ;  /* 0x0000000516007c0c */ /* 0x000fc6000bf26270 */
[----:B------:R-:W-:Y:S01]  /*15c0*/  IMAD.WIDE.U32 R8, R9, 0x8, R10 ;  /* 0x0000000809087825 */ /* 0x000fe200078e000a */
[----:B--2---:R1:W-:Y:S02]  /*15d0*/  STS.64 [R23], R20 ;  /* 0x0000001417007388 */ /* 0x0043e40000000a00 */
[----:B-1----:R-:W-:-:S07]  /*15e0*/  LEA R23, R24, R23, 0x3 ;  /* 0x0000001718177211 */ /* 0x002fce00078e18ff */
[----:B------:R-:W-:Y:S05]  /*15f0*/  @!P1 BRA `(.L_x_15) ;  /* 0xfffffffc00d49947 */ /* 0x000fea000383ffff */
.L_x_14:
[----:B0-----:R-:W-:Y:S05]  /*1600*/  BSYNC.RECONVERGENT B0 ;  /* 0x0000000000007941 */ /* 0x001fea0003800200 */
.L_x_13:
[----:B------:R-:W-:Y:S04]  /*1610*/  BSSY.RECONVERGENT B0, `(.L_x_16) ;  /* 0x0000016000007945 */ /* 0x000fe80003800200 */
[----:B------:R-:W-:Y:S05]  /*1620*/  @P2 BRA `(.L_x_17) ;  /* 0x0000000000502947 */ /* 0x000fea0003800000 */
[----:B------:R-:W-:-:S07]  /*1630*/  IMAD.MOV.U32 R8, RZ, RZ, R5 ;  /* 0x000000ffff087224 */ /* 0x000fce00078e0005 */
.L_x_18:
[----:B0-----:R-:W-:-:S04]  /*1640*/  SHF.R.S32.HI R9, RZ, 0x1f, R8 ;  /* 0x0000001fff097819 */ /* 0x001fc80000011408 */
[----:B------:R-:W-:-:S04]  /*1650*/  LEA.HI R9, R9, R8, RZ, 0x4 ;  /* 0x0000000809097211 */ /* 0x000fc800078f20ff */
[----:B------:R-:W-:Y:S02]  /*1660*/  LOP3.LUT R11, R9, 0xfffffff0, RZ, 0xc0, !PT ;  /* 0xfffffff0090b7812 */ /* 0x000fe400078ec0ff */
[----:B------:R-:W-:Y:S02]  /*1670*/  SHF.R.S32.HI R9, RZ, 0x4, R9 ;  /* 0x00000004ff097819 */ /* 0x000fe40000011409 */
[----:B------:R-:W-:Y:S02]  /*1680*/  IADD3 R10, PT, PT, -R11, R8, RZ ;  /* 0x000000080b0a7210 */ /* 0x000fe40007ffe1ff */
[----:B------:R-:W-:Y:S02]  /*1690*/  SHF.R.S32.HI R20, RZ, 0x1f, R9 ;  /* 0x0000001fff147819 */ /* 0x000fe40000011409 */
[----:B------:R-:W-:-:S03]  /*16a0*/  SHF.R.S32.HI R11, RZ, 0x1f, R10 ;  /* 0x0000001fff0b7819 */ /* 0x000fc6000001140a */
[----:B------:R-:W-:Y:S02]  /*16b0*/  IMAD R20, R20, UR16, RZ ;  /* 0x0000001014147c24 */ /* 0x000fe4000f8e02ff */
[----:B------:R-:W-:-:S04]  /*16c0*/  IMAD.WIDE.U32 R10, R9, UR16, R10 ;  /* 0x00000010090a7c25 */ /* 0x000fc8000f8e000a */
[----:B------:R-:W-:Y:S01]  /*16d0*/  IMAD R21, R9, UR17, R20 ;  /* 0x0000001109157c24 */ /* 0x000fe2000f8e0214 */
[----:B------:R-:W-:-:S03]  /*16e0*/  LEA R20, P1, R10, UR10, 0x3 ;  /* 0x0000000a0a147c11 */ /* 0x000fc6000f8218ff */
[----:B------:R-:W-:-:S05]  /*16f0*/  IMAD.IADD R9, R11, 0x1, R21 ;  /* 0x000000010b097824 */ /* 0x000fca00078e0215 */
[----:B------:R-:W-:-:S05]  /*1700*/  LEA.HI.X R21, R10, UR18, R9, 0x3, P1 ;  /* 0x000000120a157c11 */ /* 0x000fca00088f1c09 */
[----:B------:R-:W2:Y:S01]  /*1710*/  LDG.E.64.CONSTANT R10, desc[UR20][R20.64] ;  /* 0x00000014140a7981 */ /* 0x000ea2000c1e9b00 */
[C---:B------:R-:W-:Y:S02]  /*1720*/  LEA R9, R8.reuse, UR15, 0x3 ;  /* 0x0000000f08097c11 */ /* 0x040fe4000f8e18ff */
[----:B------:R-:W-:-:S04]  /*1730*/  IADD3 R8, PT, PT, R8, UR12, RZ ;  /* 0x0000000c08087c10 */ /* 0x000fc8000fffe0ff */
[----:B------:R-:W-:Y:S01]  /*1740*/  ISETP.GE.AND P1, PT, R8, UR14, PT ;  /* 0x0000000e08007c0c */ /* 0x000fe2000bf26270 */
[----:B--2---:R0:W-:-:S12]  /*1750*/  STS.64 [R9], R10 ;  /* 0x0000000a09007388 */ /* 0x0041d80000000a00 */
[----:B------:R-:W-:Y:S05]  /*1760*/  @!P1 BRA `(.L_x_18) ;  /* 0xfffffffc00b49947 */ /* 0x000fea000383ffff */
.L_x_17:
[----:B------:R-:W-:Y:S05]  /*1770*/  BSYNC.RECONVERGENT B0 ;  /* 0x0000000000007941 */ /* 0x000fea0003800200 */
.L_x_16:
[----:B------:R-:W-:Y:S01]  /*1780*/  BAR.SYNC.DEFER_BLOCKING 0x0 ;  /* 0x0000000000007b1d */ /* 0x000fe20000010000 */
[----:B------:R-:W-:-:S05]  /*1790*/  UIADD3 UR8, UPT, UPT, UR8, -0x10, URZ ;  /* 0xfffffff008087890 */ /* 0x000fca000fffe0ff */
[----:B------:R-:W-:Y:S04]  /*17a0*/  BSSY.RECONVERGENT B0, `(.L_x_19) ;  /* 0x0000039000007945 */ /* 0x000fe80003800200 */
[----:B------:R-:W-:Y:S05]  /*17b0*/  @P0 BRA `(.L_x_20) ;  /* 0x0000000000dc0947 */ /* 0x000fea0003800000 */
[----:B------:R-:W2:Y:S01]  /*17c0*/  LD.E.64 R20, desc[UR20][R14.64] ;  /* 0x000000140e147980 */ /* 0x000ea2000c101b00 */
[----:B------:R-:W-:-:S03]  /*17d0*/  IMAD.WIDE R28, R3, 0x8, R14 ;  /* 0x00000008031c7825 */ /* 0x000fc600078e020e */
[----:B0-----:R-:W2:Y:S04]  /*17e0*/  LDS.128 R8, [R4] ;  /* 0x0000000004087984 */ /* 0x001ea80000000c00 */
[----:B------:R0:W3:Y:S02]  /*17f0*/  LD.E.64 R26, desc[UR20][R28.64] ;  /* 0x000000141c1a7980 */ /* 0x0000e4000c101b00 */
[----:B0-----:R-:W-:-:S05]  /*1800*/  IMAD.WIDE R28, R3, 0x8, R28 ;  /* 0x00000008031c7825 */ /* 0x001fca00078e021c */
[----:B------:R-:W4:Y:S01]  /*1810*/  LD.E.64 R24, desc[UR20][R28.64] ;  /* 0x000000141c187980 */ /* 0x000f22000c101b00 */
[----:B------:R-:W-:-:S06]  /*1820*/  IMAD.WIDE R22, R3, 0x8, R28 ;  /* 0x0000000803167825 */ /* 0x000fcc00078e021c */
[----:B------:R-:W5:Y:S01]  /*1830*/  LD.E.64 R22, desc[UR20][R22.64] ;  /* 0x0000001416167980 */ /* 0x000f62000c101b00 */
[----:B--2---:R-:W-:-:S03]  /*1840*/  DFMA R8, R20, R8, RZ ;  /* 0x000000081408722b */ /* 0x004fc600000000ff */
[----:B------:R-:W2:Y:S05]  /*1850*/  LD.E.64 R20, desc[UR20][R6.64] ;  /* 0x0000001406147980 */ /* 0x000eaa000c101b00 */
[----:B---3--:R-:W-:Y:S02]  /*1860*/  DFMA R26, R26, R10, R8 ;  /* 0x0000000a1a1a722b */ /* 0x008fe40000000008 */
[----:B------:R-:W4:Y:S06]  /*1870*/  LDS.128 R8, [R4+0x10] ;  /* 0x0000100004087984 */ /* 0x000f2c0000000c00 */
[----:B----4-:R-:W-:Y:S01]  /*1880*/  DFMA R26, R24, R8, R26 ;  /* 0x00000008181a722b */ /* 0x010fe2000000001a */
[----:B------:R-:W-:-:S07]  /*1890*/  IMAD.WIDE R24, R3, 0x8, R6 ;  /* 0x0000000803187825 */ /* 0x000fce00078e0206 */
[----:B-----5:R-:W-:Y:S01]  /*18a0*/  DFMA R26, R22, R10, R26 ;  /* 0x0000000a161a722b */ /* 0x020fe2000000001a */
[----:B------:R-:W2:Y:S04]  /*18b0*/  LDS.128 R8, [R4+0x20] ;  /* 0x0000200004087984 */ /* 0x000ea80000000c00 */
[----:B------:R0:W3:Y:S02]  /*18c0*/  LD.E.64 R22, desc[UR20][R24.64] ;  /* 0x0000001418167980 */ /* 0x0000e4000c101b00 */
[----:B0-----:R-:W-:Y:S01]  /*18d0*/  IMAD.WIDE R24, R3, 0x8, R24 ;  /* 0x0000000803187825 */ /* 0x001fe200078e0218 */
[----:B--2---:R-:W-:-:S04]  /*18e0*/  DFMA R8, R20, R8, R26 ;  /* 0x000000081408722b */ /* 0x004fc8000000001a */
[----:B------:R-:W2:Y:S01]  /*18f0*/  LD.E.64 R20, desc[UR20][R24.64] ;  /* 0x0000001418147980 */ /* 0x000ea2000c101b00 */
[----:B------:R-:W-:-:S03]  /*1900*/  IMAD.WIDE R28, R3, 0x8, R24 ;  /* 0x00000008031c7825 */ /* 0x000fc600078e0218 */
[----:B---3--:R-:W-:Y:S02]  /*1910*/  DFMA R22, R22, R10, R8 ;  /* 0x0000000a1616722b */ /* 0x008fe40000000008 */
[----:B------:R-:W2:Y:S01]  /*1920*/  LDS.128 R8, [R4+0x30] ;  /* 0x0000300004087984 */ /* 0x000ea20000000c00 */
[----:B------:R-:W-:-:S05]  /*1930*/  IMAD.WIDE R26, R3, 0x8, R28 ;  /* 0x00000008031a7825 */ /* 0x000fca00078e021c */
[----:B--2---:R-:W-:Y:S02]  /*1940*/  DFMA R8, R20, R8, R22 ;  /* 0x000000081408722b */ /* 0x004fe40000000016 */
[----:B------:R-:W2:Y:S04]  /*1950*/  LD.E.64 R22, desc[UR20][R28.64] ;  /* 0x000000141c167980 */ /* 0x000ea8000c101b00 */
[----:B------:R0:W3:Y:S02]  /*1960*/  LD.E.64 R20, desc[UR20][R26.64] ;  /* 0x000000141a147980 */ /* 0x0000e4000c101b00 */
[----:B0-----:R-:W-:-:S05]  /*1970*/  IMAD.WIDE R26, R3, 0x8, R26 ;  /* 0x00000008031a7825 */ /* 0x001fca00078e021a */
[----:B------:R-:W4:Y:S01]  /*1980*/  LD.E.64 R24, desc[UR20][R26.64] ;  /* 0x000000141a187980 */ /* 0x000f22000c101b00 */
[----:B--2---:R-:W-:-:S03]  /*1990*/  DFMA R22, R22, R10, R8 ;  /* 0x0000000a1616722b */ /* 0x004fc60000000008 */
[----:B------:R-:W3:Y:S05]  /*19a0*/  LDS.128 R8, [R4+0x40] ;  /* 0x0000400004087984 */ /* 0x000eea0000000c00 */
[----:B---3--:R-:W-:Y:S01]  /*19b0*/  DFMA R8, R20, R8, R22 ;  /* 0x000000081408722b */ /* 0x008fe20000000016 */
[----:B------:R-:W-:-:S05]  /*19c0*/  IMAD.WIDE R20, R3, 0x8, R26 ;  /* 0x0000000803147825 */ /* 0x000fca00078e021a */
[----:B------:R0:W2:Y:S02]  /*19d0*/  LD.E.64 R22, desc[UR20][R20.64] ;  /* 0x0000001414167980 */ /* 0x0000a4000c101b00 */
[----:B0-----:R-:W-:-:S05]  /*19e0*/  IMAD.WIDE R20, R3, 0x8, R20 ;  /* 0x0000000803147825 */ /* 0x001fca00078e0214 */
[----:B------:R0:W3:Y:S01]  /*19f0*/  LD.E.64 R28, desc[UR20][R20.64] ;  /* 0x00000014141c7980 */ /* 0x0000e2000c101b00 */
[----:B----4-:R-:W-:-:S03]  /*1a00*/  DFMA R24, R24, R10, R8 ;  /* 0x0000000a1818722b */ /* 0x010fc60000000008 */
[----:B------:R-:W2:Y:S05]  /*1a10*/  LDS.128 R8, [R4+0x50] ;  /* 0x0000500004087984 */ /* 0x000eaa0000000c00 */
[----:B--2---:R-:W-:Y:S01]  /*1a20*/  DFMA R8, R22, R8, R24 ;  /* 0x000000081608722b */ /* 0x004fe20000000018 */
[----:B------:R-:W-:-:S05]  /*1a30*/  IMAD.WIDE R22, R3, 0x8, R20 ;  /* 0x0000000803167825 */ /* 0x000fca00078e0214 */
[----:B------:R-:W2:Y:S01]  /*1a40*/  LD.E.64 R24, desc[UR20][R22.64] ;  /* 0x0000001416187980 */ /* 0x000ea2000c101b00 */
[----:B0-----:R-:W-:-:S05]  /*1a50*/  IMAD.WIDE R20, R3, 0x8, R22 ;  /* 0x0000000803147825 */ /* 0x001fca00078e0216 */
[----:B------:R0:W4:Y:S01]  /*1a60*/  LD.E.64 R26, desc[UR20][R20.64] ;  /* 0x00000014141a7980 */ /* 0x000122000c101b00 */
[----:B---3--:R-:W-:Y:S01]  /*1a70*/  DFMA R28, R28, R10, R8 ;  /* 0x0000000a1c1c722b */ /* 0x008fe20000000008 */
[----:B------:R-:W-:-:S05]  /*1a80*/  IMAD.WIDE R8, R3, 0x8, R20 ;  /* 0x0000000803087825 */ /* 0x000fca00078e0214 */
[----:B------:R1:W3:Y:S01]  /*1a90*/  LD.E.64 R22, desc[UR20][R8.64] ;  /* 0x0000001408167980 */ /* 0x0002e2000c101b00 */
[----:B0-----:R-:W-:-:S06]  /*1aa0*/  IMAD.WIDE R20, R3, 0x8, R8 ;  /* 0x0000000803147825 */ /* 0x001fcc00078e0208 */
[----:B------:R-:W5:Y:S04]  /*1ab0*/  LD.E.64 R20, desc[UR20][R20.64] ;  /* 0x0000001414147980 */ /* 0x000f68000c101b00 */
[----:B-1----:R-:W2:Y:S02]  /*1ac0*/  LDS.128 R8, [R4+0x60] ;  /* 0x0000600004087984 */ /* 0x002ea40000000c00 */
[----:B--2---:R-:W-:-:S08]  /*1ad0*/  DFMA R24, R24, R8, R28 ;  /* 0x000000081818722b */ /* 0x004fd0000000001c */
[----:B----4-:R-:W-:Y:S01]  /*1ae0*/  DFMA R26, R26, R10, R24 ;  /* 0x0000000a1a1a722b */ /* 0x010fe20000000018 */
[----:B------:R-:W3:Y:S07]  /*1af0*/  LDS.128 R8, [R4+0x70] ;  /* 0x0000700004087984 */ /* 0x000eee0000000c00 */
[----:B---3--:R-:W-:-:S08]  /*1b00*/  DFMA R22, R22, R8, R26 ;  /* 0x000000081616722b */ /* 0x008fd0000000001a */
[----:B-----5:R-:W-:-:S08]  /*1b10*/  DFMA R10, R20, R10, R22 ;  /* 0x0000000a140a722b */ /* 0x020fd00000000016 */
[----:B------:R-:W-:-:S11]  /*1b20*/  DADD R16, R16, R10 ;  /* 0x0000000010107229 */ /* 0x000fd6000000000a */
.L_x_20:
[----:B------:R-:W-:Y:S05]  /*1b30*/  BSYNC.RECONVERGENT B0 ;  /* 0x0000000000007941 */ /* 0x000fea0003800200 */
.L_x_19:
[----:B------:R-:W-:Y:S01]  /*1b40*/  BAR.SYNC.DEFER_BLOCKING 0x0 ;  /* 0x0000000000007b1d */ /* 0x000fe20000010000 */
[----:B------:R-:W-:Y:S02]  /*1b50*/  UIADD3 UR10, UP0, UPT, UR10, 0x80, URZ ;  /* 0x000000800a0a7890 */ /* 0x000fe4000ff1e0ff */
[----:B------:R-:W-:Y:S02]  /*1b60*/  UIMAD.WIDE UR6, UR5, 0x8, UR6 ;  /* 0x00000008050678a5 */ /* 0x000fe4000f8e0206 */
[----:B------:R-:W-:Y:S01]  /*1b70*/  UIADD3.X UR18, UPT, UPT, URZ, UR18, URZ, UP0, !UPT ;  /* 0x00000012ff127290 */ /* 0x000fe200087fe4ff */
[----:B------:R-:W-:Y:S11]  /*1b80*/  BRA.U UP1, `(.L_x_21) ;  /* 0xfffffff901387547 */ /* 0x000ff6000b83ffff */
.L_x_12:
[----:B------:R-:W1:Y:S01]  /*1b90*/  LDCU UR11, c[0x0][0x380] ;  /* 0x00007000ff0b77ac */ /* 0x000e620008000800 */
[----:B------:R-:W-:Y:S01]  /*1ba0*/  BSSY.RECONVERGENT B0, `(.L_x_22) ;  /* 0x0000013000007945 */ /* 0x000fe20003800200 */
[----:B------:R-:W-:Y:S01]  /*1bb0*/  UIMAD UR13, UR24, UR8, URZ ;  /* 0x00000008180d72a4 */ /* 0x000fe2000f8e02ff */
[----:B------:R-:W2:Y:S05]  /*1bc0*/  LDCU.64 UR16, c[0x0][0x388] ;  /* 0x00007100ff1077ac */ /* 0x000eaa0008000a00 */
[----:B------:R-:W-:Y:S01]  /*1bd0*/  ISETP.GE.AND P2, PT, R5, UR13, PT ;  /* 0x0000000d05007c0c */ /* 0x000fe2000bf46270 */
[----:B-1----:R-:W-:-:S06]  /*1be0*/  UIMAD UR11, UR8, UR11, URZ ;  /* 0x0000000b080b72a4 */ /* 0x002fcc000f8e02ff */
[----:B------:R-:W-:-:S13]  /*1bf0*/  ISETP.GE.AND P1, PT, R0, UR11, PT ;  /* 0x0000000b00007c0c */ /* 0x000fda000bf26270 */
[----:B--2---:R-:W-:Y:S05]  /*1c00*/  @P1 BRA `(.L_x_23) ;  /* 0x0000000000301947 */ /* 0x004fea0003800000 */
[----:B0-----:R-:W0:Y:S01]  /*1c10*/  S2R R9, SR_CgaCtaId ;  /* 0x0000000000097919 */ /* 0x001e220000008800 */
[----:B------:R-:W-:Y:S01]  /*1c20*/  MOV R8, 0x400 ;  /* 0x0000040000087802 */ /* 0x000fe20000000f00 */
[----:B------:R-:W-:-:S03]  /*1c30*/  IMAD.MOV.U32 R10, RZ, RZ, R0 ;  /* 0x000000ffff0a7224 */ /* 0x000fc600078e0000 */
[----:B0-----:R-:W-:-:S07]  /*1c40*/  LEA R21, R9, R8, 0x18 ;  /* 0x0000000809157211 */ /* 0x001fce00078ec0ff */
.L_x_24:
[----:B-1----:R-:W-:-:S05]  /*1c50*/  MOV R9, 0x8 ;  /* 0x0000000800097802 */ /* 0x002fca0000000f00 */
[----:B------:R-:W-:-:S06]  /*1c60*/  IMAD.WIDE.U32 R8, R10, R9, UR6 ;  /* 0x000000060a087e25 */ /* 0x000fcc000f8e0009 */
[----:B------:R-:W2:Y:S01]  /*1c70*/  LDG.E.64.CONSTANT R8, desc[UR20][R8.64] ;  /* 0x0000001408087981 */ /* 0x000ea2000c1e9b00 */
[C---:B------:R-:W-:Y:S01]  /*1c80*/  IMAD R11, R10.reuse, 0x8, R21 ;  /* 0x000000080a0b7824 */ /* 0x040fe200078e0215 */
[----:B------:R-:W-:-:S04]  /*1c90*/  IADD3 R10, PT, PT, R10, UR12, RZ ;  /* 0x0000000c0a0a7c10 */ /* 0x000fc8000fffe0ff */
[----:B------:R-:W-:Y:S01]  /*1ca0*/  ISETP.GE.AND P1, PT, R10, UR11, PT ;  /* 0x0000000b0a007c0c */ /* 0x000fe2000bf26270 */
[----:B--2---:R1:W-:-:S12]  /*1cb0*/  STS.64 [R11], R8 ;  /* 0x000000080b007388 */ /* 0x0043d80000000a00 */
[----:B------:R-:W-:Y:S05]  /*1cc0*/  @!P1 BRA `(.L_x_24) ;  /* 0xfffffffc00e09947 */ /* 0x000fea000383ffff */
.L_x_23:
[----:B------:R-:W-:Y:S05]  /*1cd0*/  BSYNC.RECONVERGENT B0 ;  /* 0x0000000000007941 */ /* 0x000fea0003800200 */
.L_x_22:
[----:B------:R-:W-:Y:S01]  /*1ce0*/  UIMAD.WIDE UR6, UR11, 0x8, UR6 ;  /* 0x000000080b0678a5 */ /* 0x000fe2000f8e0206 */
[----:B------:R-:W-:Y:S04]  /*1cf0*/  BSSY.RECONVERGENT B0, `(.L_x_25) ;  /* 0x000002e000007945 */ /* 0x000fe80003800200 */
[----:B------:R-:W-:Y:S07]  /*1d00*/  @P2 BRA `(.L_x_26) ;  /* 0x0000000000b02947 */ /* 0x000fee0003800000 */
[----:B------:R-:W-:Y:S01]  /*1d10*/  IABS R22, UR8 ;  /* 0x0000000800167c13 */ /* 0x000fe20008000000 */
[----:B------:R-:W-:Y:S01]  /*1d20*/  IMAD.MOV.U32 R23, RZ, RZ, R5 ;  /* 0x000000ffff177224 */ /* 0x000fe200078e0005 */
[----:B------:R-:W-:Y:S02]  /*1d30*/  ISETP.NE.AND P1, PT, RZ, UR8, PT ;  /* 0x00000008ff007c0c */ /* 0x000fe4000bf25270 */
[----:B0-----:R-:W0:Y:S01]  /*1d40*/  I2F.RP R10, R22 ;  /* 0x00000016000a7306 */ /* 0x001e220000209400 */
[----:B------:R-:W-:-:S07]  /*1d50*/  LOP3.LUT R24, RZ, UR8, RZ, 0x33, !PT ;  /* 0x00000008ff187c12 */ /* 0x000fce000f8e33ff */
[----:B0-----:R-:W1:Y:S02]  /*1d60*/  MUFU.RCP R10, R10 ;  /* 0x0000000a000a7308 */ /* 0x001e640000001000 */
[----:B-1----:R-:W-:-:S06]  /*1d70*/  VIADD R8, R10, 0xffffffe ;  /* 0x0ffffffe0a087836 */ /* 0x002fcc0000000000 */
[----:B------:R0:W1:Y:S02]  /*1d80*/  F2I.FTZ.U32.TRUNC.NTZ R9, R8 ;  /* 0x0000000800097305 */ /* 0x000064000021f000 */
[----:B0-----:R-:W-:Y:S01]  /*1d90*/  HFMA2 R8, -RZ, RZ, 0, 0 ;  /* 0x00000000ff087431 */ /* 0x001fe200000001ff */
[----:B-1----:R-:W-:-:S05]  /*1da0*/  IADD3 R25, PT, PT, RZ, -R9, RZ ;  /* 0x80000009ff197210 */ /* 0x002fca0007ffe0ff */
[----:B------:R-:W-:-:S04]  /*1db0*/  IMAD R25, R25, R22, RZ ;  /* 0x0000001619197224 */ /* 0x000fc800078e02ff */
[----:B------:R-:W-:-:S07]  /*1dc0*/  IMAD.HI.U32 R25, R9, R25, R8 ;  /* 0x0000001909197227 */ /* 0x000fce00078e0008 */
.L_x_27:
[----:B------:R-:W-:Y:S02]  /*1dd0*/  IABS R8, UR8 ;  /* 0x0000000800087c13 */ /* 0x000fe40008000000 */
[----:B--2---:R-:W-:-:S03]  /*1de0*/  IABS R9, R23 ;  /* 0x0000001700097213 */ /* 0x004fc60000000000 */
[----:B------:R-:W-:Y:S02]  /*1df0*/  IMAD.MOV R10, RZ, RZ, -R8 ;  /* 0x000000ffff0a7224 */ /* 0x000fe400078e0a08 */
[----:B------:R-:W-:-:S04]  /*1e00*/  IMAD.HI.U32 R8, R25, R9, RZ ;  /* 0x0000000919087227 */ /* 0x000fc800078e00ff */
[----:B------:R-:W-:Y:S01]  /*1e10*/  IMAD R9, R8, R10, R9 ;  /* 0x0000000a08097224 */ /* 0x000fe200078e0209 */
[----:B------:R-:W-:-:S04]  /*1e20*/  IABS R10, UR8 ;  /* 0x00000008000a7c13 */ /* 0x000fc80008000000 */
[----:B------:R-:W-:-:S13]  /*1e30*/  ISETP.GT.U32.AND P3, PT, R22, R9, PT ;  /* 0x000000091600720c */ /* 0x000fda0003f64070 */
[----:B------:R-:W-:Y:S01]  /*1e40*/  @!P3 IADD3 R9, PT, PT, R9, -R10, RZ ;  /* 0x8000000a0909b210 */ /* 0x000fe20007ffe0ff */
[----:B------:R-:W-:-:S03]  /*1e50*/  @!P3 VIADD R8, R8, 0x1 ;  /* 0x000000010808b836 */ /* 0x000fc60000000000 */
[----:B------:R-:W-:Y:S02]  /*1e60*/  ISETP.GE.U32.AND P2, PT, R9, R22, PT ;  /* 0x000000160900720c */ /* 0x000fe40003f46070 */
[----:B------:R-:W-:-:S04]  /*1e70*/  LOP3.LUT R9, R23, UR8, RZ, 0x3c, !PT ;  /* 0x0000000817097c12 */ /* 0x000fc8000f8e3cff */
[----:B------:R-:W-:-:S07]  /*1e80*/  ISETP.GE.AND P4, PT, R9, RZ, PT ;  /* 0x000000ff0900720c */ /* 0x000fce0003f86270 */
[----:B------:R-:W-:-:S06]  /*1e90*/  @P2 IADD3 R8, PT, PT, R8, 0x1, RZ ;  /* 0x0000000108082810 */ /* 0x000fcc0007ffe0ff */
[----:B------:R-:W-:-:S05]  /*1ea0*/  @!P4 IMAD.MOV R8, RZ, RZ, -R8 ;  /* 0x000000ffff08c224 */ /* 0x000fca00078e0a08 */
[----:B------:R-:W-:-:S04]  /*1eb0*/  SEL R27, R24, R8, !P1 ;  /* 0x00000008181b7207 */ /* 0x000fc80004800000 */
[----:B------:R-:W-:Y:S02]  /*1ec0*/  IADD3 R8, PT, PT, -R27, RZ, RZ ;  /* 0x000000ff1b087210 */ /* 0x000fe40007ffe1ff */
[----:B------:R-:W-:-:S03]  /*1ed0*/  SHF.R.S32.HI R9, RZ, 0x1f, R27 ;  /* 0x0000001fff097819 */ /* 0x000fc6000001141b */
[----:B------:R-:W-:Y:S02]  /*1ee0*/  IMAD R8, R8, UR8, R23 ;  /* 0x0000000808087c24 */ /* 0x000fe4000f8e0217 */
[----:B------:R-:W-:-:S03]  /*1ef0*/  IMAD R10, R9, UR16, RZ ;  /* 0x00000010090a7c24 */ /* 0x000fc6000f8e02ff */
[----:B------:R-:W-:Y:S01]  /*1f00*/  SHF.R.S32.HI R9, RZ, 0x1f, R8 ;  /* 0x0000001fff097819 */ /* 0x000fe20000011408 */
[C---:B------:R-:W-:Y:S02]  /*1f10*/  IMAD R21, R27.reuse, UR17, R10 ;  /* 0x000000111b157c24 */ /* 0x040fe4000f8e020a */
[----:B------:R-:W-:-:S04]  /*1f20*/  IMAD.WIDE.U32 R10, R27, UR16, R8 ;  /* 0x000000101b0a7c25 */ /* 0x000fc8000f8e0008 */
[----:B------:R-:W-:Y:S01]  /*1f30*/  IMAD.IADD R9, R11, 0x1, R21 ;  /* 0x000000010b097824 */ /* 0x000fe200078e0215 */
[----:B------:R-:W-:-:S04]  /*1f40*/  LEA R20, P2, R10, UR10, 0x3 ;  /* 0x0000000a0a147c11 */ /* 0x000fc8000f8418ff */
[----:B------:R-:W-:-:S06]  /*1f50*/  LEA.HI.X R21, R10, UR18, R9, 0x3, P2 ;  /* 0x000000120a157c11 */ /* 0x000fcc00090f1c09 */
[----:B------:R-:W2:Y:S01]  /*1f60*/  LDG.E.64.CONSTANT R20, desc[UR20][R20.64] ;  /* 0x0000001414147981 */ /* 0x000ea2000c1e9b00 */
[----:B------:R-:W-:Y:S01]  /*1f70*/  LEA R8, R27, R8, 0x4 ;  /* 0x000000081b087211 */ /* 0x000fe200078e20ff */
[----:B------:R-:W-:-:S03]  /*1f80*/  VIADD R23, R23, UR12 ;  /* 0x0000000c17177c36 */ /* 0x000fc60008000000 */
[----:B------:R-:W-:Y:S02]  /*1f90*/  LEA R9, R8, UR15, 0x3 ;  /* 0x0000000f08097c11 */ /* 0x000fe4000f8e18ff */
[----:B------:R-:W-:-:S03]  /*1fa0*/  ISETP.GE.AND P2, PT, R23, UR13, PT ;  /* 0x0000000d17007c0c */ /* 0x000fc6000bf46270 */
[----:B--2---:R2:W-:Y:S10]  /*1fb0*/  STS.64 [R9], R20 ;  /* 0x0000001409007388 */ /* 0x0045f40000000a00 */
[----:B------:R-:W-:Y:S05]  /*1fc0*/  @!P2 BRA `(.L_x_27) ;  /* 0xfffffffc0080a947 */ /* 0x000fea000383ffff */
.L_x_26:
[----:B------:R-:W-:Y:S05]  /*1fd0*/  BSYNC.RECONVERGENT B0 ;  /* 0x0000000000007941 */ /* 0x000fea0003800200 */
.L_x_25:
[----:B------:R-:W-:Y:S06]  /*1fe0*/  BAR.SYNC.DEFER_BLOCKING 0x0 ;  /* 0x0000000000007b1d */ /* 0x000fec0000010000 */
[----:B------:R-:W-:Y:S04]  /*1ff0*/  BSSY.RECONVERGENT B0, `(.L_x_28) ;  /* 0x000005e000007945 */ /* 0x000fe80003800200 */
[----:B------:R-:W-:Y:S05]  /*2000*/  @P0 BRA `(.L_x_29) ;  /* 0x0000000400700947 */ /* 0x000fea0003800000 */
[----:B------:R-:W-:Y:S01]  /*2010*/  UISETP.GE.AND UP0, UPT, UR8, 0x1, UPT ;  /* 0x000000010800788c */ /* 0x000fe2000bf06270 */
[----:B------:R-:W-:-:S08]  /*2020*/  CS2R R26, SRZ ;  /* 0x00000000001a7805 */ /* 0x000fd0000001ff00 */
[----:B------:R-:W-:Y:S05]  /*2030*/  BRA.U !UP0, `(.L_x_30) ;  /* 0x0000000508547547 */ /* 0x000fea000b800000 */
[----:B------:R-:W-:Y:S01]  /*2040*/  UISETP.GE.U32.AND UP0, UPT, UR8, 0x8, UPT ;  /* 0x000000080800788c */ /* 0x000fe2000bf06070 */
[----:B------:R-:W-:Y:S02]  /*2050*/  MOV R24, RZ ;  /* 0x000000ff00187202 */ /* 0x000fe40000000f00 */
[----:B------:R-:W-:Y:S01]  /*2060*/  CS2R R26, SRZ ;  /* 0x00000000001a7805 */ /* 0x000fe2000001ff00 */
[----:B------:R-:W-:-:S05]  /*2070*/  ULOP3.LUT UP1, URZ, UR8, 0x7, URZ, 0xc0, !UPT ;  /* 0x0000000708ff7892 */ /* 0x000fca000f82c0ff */
[----:B------:R-:W-:Y:S06]  /*2080*/  BRA.U !UP0, `(.L_x_31) ;  /* 0x00000001089c7547 */ /* 0x000fec000b800000 */
[C---:B012---:R-:W-:Y:S01]  /*2090*/  IMAD.WIDE R8, R3.reuse, 0x8, R6 ;  /* 0x0000000803087825 */ /* 0x047fe200078e0206 */
[----:B------:R-:W2:Y:S03]  /*20a0*/  LD.E.64 R26, desc[UR20][R14.64] ;  /* 0x000000140e1a7980 */ /* 0x000ea6000c101b00 */
[----:B------:R-:W-:-:S04]  /*20b0*/  IMAD.WIDE R8, R3, 0x8, R8 ;  /* 0x0000000803087825 */ /* 0x000fc800078e0208 */
        /* <DEDUP_REMOVED lines=9> */
[C---:B------:R-:W-:Y:S02]  /*2150*/  IMAD.WIDE R20, R3.reuse, -0x70, R8 ;  /* 0xffffff9003147825 */ /* 0x040fe400078e0208 */
[----:B------:R-:W2:Y:S04]  /*2160*/  LDS.128 R8, [R4] ;  /* 0x0000000004087984 */ /* 0x000ea80000000c00 */
[----:B------:R0:W3:Y:S01]  /*2170*/  LD.E.64 R24, desc[UR20][R20.64] ;  /* 0x0000001414187980 */ /* 0x0000e2000c101b00 */
[----:B------:R-:W-:-:S05]  /*2180*/  IMAD.WIDE R28, R3, 0x8, R20 ;  /* 0x00000008031c7825 */ /* 0x000fca00078e0214 */
[----:B------:R-:W4:Y:S01]  /*2190*/  LD.E.64 R22, desc[UR20][R28.64] ;  /* 0x000000141c167980 */ /* 0x000f22000c101b00 */
[----:B0-----:R-:W-:-:S05]  /*21a0*/  IMAD.WIDE R20, R3, 0x8, R28 ;  /* 0x0000000803147825 */ /* 0x001fca00078e021c */
[----:B------:R-:W5:Y:S01]  /*21b0*/  LD.E.64 R28, desc[UR20][R20.64] ;  /* 0x00000014141c7980 */ /* 0x000f62000c101b00 */
[----:B--2---:R-:W-:-:S08]  /*21c0*/  DFMA R8, R26, R8, RZ ;  /* 0x000000081a08722b */ /* 0x004fd000000000ff */
[----:B---3--:R-:W-:Y:S02]  /*21d0*/  DFMA R24, R24, R10, R8 ;  /* 0x0000000a1818722b */ /* 0x008fe40000000008 */
[----:B------:R-:W4:Y:S06]  /*21e0*/  LDS.128 R8, [R4+0x10] ;  /* 0x0000100004087984 */ /* 0x000f2c0000000c00 */
[----:B----4-:R-:W-:Y:S01]  /*21f0*/  DFMA R24, R22, R8, R24 ;  /* 0x000000081618722b */ /* 0x010fe20000000018 */
[----:B------:R-:W-:-:S05]  /*2200*/  IMAD.WIDE R8, R3, 0x8, R20 ;  /* 0x0000000803087825 */ /* 0x000fca00078e0214 */
[----:B------:R0:W2:Y:S02]  /*2210*/  LD.E.64 R22, desc[UR20][R8.64] ;  /* 0x0000001408167980 */ /* 0x0000a4000c101b00 */
[----:B-----5:R-:W-:Y:S01]  /*2220*/  DFMA R28, R28, R10, R24 ;  /* 0x0000000a1c1c722b */ /* 0x020fe20000000018 */
[----:B0-----:R-:W-:-:S05]  /*2230*/  IMAD.WIDE R8, R3, 0x8, R8 ;  /* 0x0000000803087825 */ /* 0x001fca00078e0208 */
[----:B------:R-:W3:Y:S01]  /*2240*/  LD.E.64 R24, desc[UR20][R8.64] ;  /* 0x0000001408187980 */ /* 0x000ee2000c101b00 */
[----:B------:R-:W-:-:S05]  /*2250*/  IMAD.WIDE R10, R3, 0x8, R8 ;  /* 0x00000008030a7825 */ /* 0x000fca00078e0208 */
[----:B------:R0:W4:Y:S01]  /*2260*/  LD.E.64 R20, desc[UR20][R10.64] ;  /* 0x000000140a147980 */ /* 0x000122000c101b00 */
[----:B------:R-:W-:-:S06]  /*2270*/  IMAD.WIDE R26, R3, 0x8, R10 ;  /* 0x00000008031a7825 */ /* 0x000fcc00078e020a */
[----:B------:R-:W5:Y:S04]  /*2280*/  LD.E.64 R26, desc[UR20][R26.64] ;  /* 0x000000141a1a7980 */ /* 0x000f68000c101b00 */
[----:B0-----:R-:W2:Y:S02]  /*2290*/  LDS.128 R8, [R4+0x20] ;  /* 0x0000200004087984 */ /* 0x001ea40000000c00 */
[----:B--2---:R-:W-:-:S08]  /*22a0*/  DFMA R22, R22, R8, R28 ;  /* 0x000000081616722b */ /* 0x004fd0000000001c */
[----:B---3--:R-:W-:Y:S01]  /*22b0*/  DFMA R24, R24, R10, R22 ;  /* 0x0000000a1818722b */ /* 0x008fe20000000016 */
[----:B------:R-:W4:Y:S07]  /*22c0*/  LDS.128 R8, [R4+0x30] ;  /* 0x0000300004087984 */ /* 0x000f2e0000000c00 */
[----:B----4-:R-:W-:Y:S01]  /*22d0*/  DFMA R20, R20, R8, R24 ;  /* 0x000000081414722b */ /* 0x010fe20000000018 */
[----:B------:R-:W-:-:S07]  /*22e0*/  IMAD.MOV.U32 R24, RZ, RZ, 0x8 ;  /* 0x00000008ff187424 */ /* 0x000fce00078e00ff */
[----:B-----5:R-:W-:-:S11]  /*22f0*/  DFMA R26, R26, R10, R20 ;  /* 0x0000000a1a1a722b */ /* 0x020fd60000000014 */
.L_x_31:
[----:B------:R-:W-:Y:S05]  /*2300*/  BRA.U !UP1, `(.L_x_30) ;  /* 0x0000000109a07547 */ /* 0x000fea000b800000 */
[----:B------:R-:W-:Y:S02]  /*2310*/  ULOP3.LUT UR11, UR8, 0x7, URZ, 0xc0, !UPT ;  /* 0x00000007080b7892 */ /* 0x000fe4000f8ec0ff */
[----:B------:R-:W-:Y:S02]  /*2320*/  ULOP3.LUT UP1, URZ, UR8, 0x3, URZ, 0xc0, !UPT ;  /* 0x0000000308ff7892 */ /* 0x000fe4000f82c0ff */
[----:B------:R-:W-:-:S09]  /*2330*/  UISETP.GE.U32.AND UP0, UPT, UR11, 0x4, UPT ;  /* 0x000000040b00788c */ /* 0x000fd2000bf06070 */
[----:B------:R-:W-:Y:S05]  /*2340*/  BRA.U !UP0, `(.L_x_32) ;  /* 0x0000000108447547 */ /* 0x000fea000b800000 */
[----:B------:R-:W-:-:S04]  /*2350*/  IMAD R23, R24, R3, RZ ;  /* 0x0000000318177224 */ /* 0x000fc800078e02ff */
[----:B------:R-:W-:-:S05]  /*2360*/  IMAD.WIDE R22, R23, 0x8, R14 ;  /* 0x0000000817167825 */ /* 0x000fca00078e020e */
[----:B--2---:R-:W2:Y:S01]  /*2370*/  LD.E.64 R20, desc[UR20][R22.64] ;  /* 0x0000001416147980 */ /* 0x004ea2000c101b00 */
[----:B------:R-:W-:Y:S01]  /*2380*/  LEA R25, R24, R4, 0x3 ;  /* 0x0000000418197211 */ /* 0x000fe200078e18ff */
[----:B------:R-:W-:-:S04]  /*2390*/  IMAD.WIDE R28, R3, 0x8, R22 ;  /* 0x00000008031c7825 */ /* 0x000fc800078e0216 */
[----:B01----:R-:W2:Y:S02]  /*23a0*/  LDS.128 R8, [R25] ;  /* 0x0000000019087984 */ /* 0x003ea40000000c00 */
[----:B--2---:R-:W-:Y:S02]  /*23b0*/  DFMA R26, R20, R8, R26 ;  /* 0x00000008141a722b */ /* 0x004fe4000000001a */
[----:B------:R0:W2:Y:S02]  /*23c0*/  LD.E.64 R8, desc[UR20][R28.64] ;  /* 0x000000141c087980 */ /* 0x0000a4000c101b00 */
[----:B0-----:R-:W-:-:S05]  /*23d0*/  IMAD.WIDE R28, R3, 0x8, R28 ;  /* 0x00000008031c7825 */ /* 0x001fca00078e021c */
[----:B------:R-:W3:Y:S01]  /*23e0*/  LD.E.64 R22, desc[UR20][R28.64] ;  /* 0x000000141c167980 */ /* 0x000ee2000c101b00 */
[----:B------:R-:W-:-:S06]  /*23f0*/  IMAD.WIDE R20, R3, 0x8, R28 ;  /* 0x0000000803147825 */ /* 0x000fcc00078e021c */
[----:B------:R-:W4:Y:S01]  /*2400*/  LD.E.64 R20, desc[UR20][R20.64] ;  /* 0x0000001414147980 */ /* 0x000f22000c101b00 */
[----:B------:R-:W-:Y:S01]  /*2410*/  VIADD R24, R24, 0x4 ;  /* 0x0000000418187836 */ /* 0x000fe20000000000 */
[----:B--2---:R-:W-:Y:S02]  /*2420*/  DFMA R26, R8, R10, R26 ;  /* 0x0000000a081a722b */ /* 0x004fe4000000001a */
[----:B------:R-:W3:Y:S06]  /*2430*/  LDS.128 R8, [R25+0x10] ;  /* 0x0000100019087984 */ /* 0x000eec0000000c00 */
[----:B---3--:R-:W-:-:S08]  /*2440*/  DFMA R26, R22, R8, R26 ;  /* 0x00000008161a722b */ /* 0x008fd0000000001a */
[----:B----4-:R-:W-:-:S11]  /*2450*/  DFMA R26, R20, R10, R26 ;  /* 0x0000000a141a722b */ /* 0x010fd6000000001a */
.L_x_32:
[----:B------:R-:W-:Y:S05]  /*2460*/  BRA.U !UP1, `(.L_x_30) ;  /* 0x0000000109487547 */ /* 0x000fea000b800000 */
[----:B--2---:R-:W-:-:S04]  /*2470*/  IMAD R21, R24, R3, RZ ;  /* 0x0000000318157224 */ /* 0x004fc800078e02ff */
[----:B------:R-:W-:-:S05]  /*2480*/  IMAD.WIDE R20, R21, 0x8, R14 ;  /* 0x0000000815147825 */ /* 0x000fca00078e020e */
[----:B------:R-:W2:Y:S01]  /*2490*/  LD.E.64 R22, desc[UR20][R20.64] ;  /* 0x0000001414167980 */ /* 0x000ea2000c101b00 */
[----:B------:R-:W-:Y:S01]  /*24a0*/  LEA R24, R24, R4, 0x3 ;  /* 0x0000000418187211 */ /* 0x000fe200078e18ff */
[----:B------:R-:W-:-:S04]  /*24b0*/  ULOP3.LUT UR11, UR8, 0x3, URZ, 0xc0, !UPT ;  /* 0x00000003080b7892 */ /* 0x000fc8000f8ec0ff */
[----:B01----:R-:W2:Y:S01]  /*24c0*/  LDS.128 R8, [R24] ;  /* 0x0000000018087984 */ /* 0x003ea20000000c00 */
[----:B------:R-:W-:Y:S01]  /*24d0*/  UISETP.NE.AND UP0, UPT, UR11, 0x1, UPT ;  /* 0x000000010b00788c */ /* 0x000fe2000bf05270 */
[----:B--2---:R-:W-:-:S08]  /*24e0*/  DFMA R26, R22, R8, R26 ;  /* 0x00000008161a722b */ /* 0x004fd0000000001a */
[----:B------:R-:W-:Y:S05]  /*24f0*/  BRA.U !UP0, `(.L_x_30) ;  /* 0x0000000108247547 */ /* 0x000fea000b800000 */
[----:B------:R-:W-:Y:S01]  /*2500*/  UISETP.NE.AND UP0, UPT, UR11, 0x2, UPT ;  /* 0x000000020b00788c */ /* 0x000fe2000bf05270 */
[----:B------:R-:W-:-:S05]  /*2510*/  IMAD.WIDE R20, R3, 0x8, R20 ;  /* 0x0000000803147825 */ /* 0x000fca00078e0214 */
[----:B------:R-:W-:Y:S01]  /*2520*/  PLOP3.LUT P1, PT, PT, PT, UP0, 0x80, 0x8 ;  /* 0x000000000008781c */ /* 0x000fe20003f2f008 */
[----:B------:R-:W2:-:S12]  /*2530*/  LD.E.64 R8, desc[UR20][R20.64] ;  /* 0x0000001414087980 */ /* 0x000e98000c101b00 */
[----:B------:R-:W-:Y:S01]  /*2540*/  @P1 IMAD.WIDE R22, R3, 0x8, R20 ;  /* 0x0000000803161825 */ /* 0x000fe200078e0214 */
[----:B------:R-:W0:Y:S05]  /*2550*/  @P1 LDS.64 R24, [R24+0x10] ;  /* 0x0000100018181984 */ /* 0x000e2a0000000a00 */
[----:B------:R-:W0:Y:S01]  /*2560*/  @P1 LD.E.64 R22, desc[UR20][R22.64] ;  /* 0x0000001416161980 */ /* 0x000e22000c101b00 */
[----:B--2---:R-:W-:-:S08]  /*2570*/  DFMA R26, R8, R10, R26 ;  /* 0x0000000a081a722b */ /* 0x004fd0000000001a */
[----:B0-----:R-:W-:-:S11]  /*2580*/  @P1 DFMA R26, R22, R24, R26 ;  /* 0x00000018161a122b */ /* 0x001fd6000000001a */
.L_x_30:
[----:B012---:R-:W-:Y:S01]  /*2590*/  IMAD R9, R2, UR4, RZ ;  /* 0x0000000402097c24 */ /* 0x007fe2000f8e02ff */
[----:B------:R-:W-:-:S03]  /*25a0*/  DADD R16, R26, R16 ;  /* 0x000000001a107229 */ /* 0x000fc60000000010 */
[----:B------:R-:W-:-:S05]  /*25b0*/  IMAD.WIDE R8, R9, 0x8, R12 ;  /* 0x0000000809087825 */ /* 0x000fca00078e020c */
[----:B------:R3:W-:Y:S03]  /*25c0*/  STG.E.64 desc[UR20][R8.64], R16 ;  /* 0x0000001008007986 */ /* 0x0007e6000c101b14 */
.L_x_29:
[----:B------:R-:W-:Y:S05]  /*25d0*/  BSYNC.RECONVERGENT B0 ;  /* 0x0000000000007941 */ /* 0x000fea0003800200 */
.L_x_28:
[----:B------:R-:W-:Y:S01]  /*25e0*/  UIADD3 UR4, UPT, UPT, UR4, 0x1, URZ ;  /* 0x0000000104047890 */ /* 0x000fe2000fffe0ff */
[----:B------:R-:W-:-:S03]  /*25f0*/  UMOV UR11, UR18 ;  /* 0x00000012000b7c82 */ /* 0x000fc60008000000 */
[----:B------:R-:W-:Y:S02]  /*2600*/  UISETP.NE.AND UP0, UPT, UR4, UR28, UPT ;  /* 0x0000001c0400728c */ /* 0x000fe4000bf05270 */
[----:B------:R-:W-:-:S07]  /*2610*/  UIMAD.WIDE UR10, UR8, 0x8, UR10 ;  /* 0x00000008080a78a5 */ /* 0x000fce000f8e020a */
[----:B------:R-:W-:Y:S01]  /*2620*/  UMOV UR18, UR11 ;  /* 0x0000000b00127c82 */ /* 0x000fe20008000000 */
[----:B------:R-:W-:Y:S05]  /*2630*/  BRA.U UP0, `(.L_x_33) ;  /* 0xffffffed006c7547 */ /* 0x000fea000b83ffff */
[----:B------:R-:W-:Y:S05]  /*2640*/  EXIT ;  /* 0x000000000000794d */ /* 0x000fea0003800000 */
.L_x_34:
        /* <DEDUP_REMOVED lines=11> */
.L_x_37:


//--------------------- .nv.shared._ZN3cub18CUB_300001_SM_10006detail8for_each13static_kernelINS2_12policy_hub_t12policy_500_tEmN6thrust24THRUST_300001_SM_1000_NS8cuda_cub20__uninitialized_fill7functorINS7_10device_ptrIdEEdEEEEvT0_T1_ --------------------------
	.section	.nv.shared._ZN3cub18CUB_300001_SM_10006detail8for_each13static_kernelINS2_12policy_hub_t12policy_500_tEmN6thrust24THRUST_300001_SM_1000_NS8cuda_cub20__uninitialized_fill7functorINS7_10device_ptrIdEEdEEEEvT0_T1_,"aw",@nobits
	.sectionflags	@""
	.align	16
	.zero		1024


//--------------------- .nv.shared.reserved.0     --------------------------
	.section	.nv.shared.reserved.0,"aw",@nobits
	.weak		__nv_reservedSMEM_offset_0_alias
	.size		__nv_reservedSMEM_offset_0_alias, 0, 64
	.other		__nv_reservedSMEM_offset_0_alias,@"STO_CUDA_RESERVED_SHARED STV_DEFAULT"
__nv_reservedSMEM_offset_0_alias:
	.zero		0
	.zero		64


//--------------------- .nv.global                --------------------------
	.section	.nv.global,"aw",@nobits
.nv.global:
	.type		_ZN34_INTERNAL_155ca84b_4_k_cu_1c4257746thrust24THRUST_300001_SM_1000_NS3seqE,@object
	.size		_ZN34_INTERNAL_155ca84b_4_k_cu_1c4257746thrust24THRUST_300001_SM_1000_NS3seqE,(_ZN34_INTERNAL_155ca84b_4_k_cu_1c4257744cuda3std3__48in_placeE - _ZN34_INTERNAL_155ca84b_4_k_cu_1c4257746thrust24THRUST_300001_SM_1000_NS3seqE)
_ZN34_INTERNAL_155ca84b_4_k_cu_1c4257746thrust24THRUST_300001_SM_1000_NS3seqE:
	.zero		1
	.type		_ZN34_INTERNAL_155ca84b_4_k_cu_1c4257744cuda3std3__48in_placeE,@object
	.size		_ZN34_INTERNAL_155ca84b_4_k_cu_1c4257744cuda3std3__48in_placeE,(_ZN34_INTERNAL_155ca84b_4_k_cu_1c4257744cuda3std6ranges3__45__cpo4sizeE - _ZN34_INTERNAL_155ca84b_4_k_cu_1c4257744cuda3std3__48in_placeE)
_ZN34_INTERNAL_155ca84b_4_k_cu_1c4257744cuda3std3__48in_placeE:
	.zero		1
	.type		_ZN34_INTERNAL_155ca84b_4_k_cu_1c4257744cuda3std6ranges3__45__cpo4sizeE,@object
	.size		_ZN34_INTERNAL_155ca84b_4_k_cu_1c4257744cuda3std6ranges3__45__cpo4sizeE,(_ZN34_INTERNAL_155ca84b_4_k_cu_1c4257746thrust24THRUST_300001_SM_1000_NS12placeholders2_3E - _ZN34_INTERNAL_155ca84b_4_k_cu_1c4257744cuda3std6ranges3__45__cpo4sizeE)
_ZN34_INTERNAL_155ca84b_4_k_cu_1c4257744cuda3std6ranges3__45__cpo4sizeE:
	.zero		1
	.type		_ZN34_INTERNAL_155ca84b_4_k_cu_1c4257746thrust24THRUST_300001_SM_1000_NS12placeholders2_3E,@object
	.size		_ZN34_INTERNAL_155ca84b_4_k_cu_1c4257746thrust24THRUST_300001_SM_1000_NS12placeholders2_3E,(_ZN34_INTERNAL_155ca84b_4_k_cu_1c4257744cuda3std3__45__cpo6cbeginE - _ZN34_INTERNAL_155ca84b_4_k_cu_1c4257746thrust24THRUST_300001_SM_1000_NS12placeholders2_3E)
_ZN34_INTERNAL_155ca84b_4_k_cu_1c4257746thrust24THRUST_300001_SM_1000_NS12placeholders2_3E:
	.zero		1
	.type		_ZN34_INTERNAL_155ca84b_4_k_cu_1c4257744cuda3std3__45__cpo6cbeginE,@object
	.size		_ZN34_INTERNAL_155ca84b_4_k_cu_1c4257744cuda3std3__45__cpo6cbeginE,(_ZN34_INTERNAL_155ca84b_4_k_cu_1c4257744cuda3std6ranges3__45__cpo6cbeginE - _ZN34_INTERNAL_155ca84b_4_k_cu_1c4257744cuda3std3__45__cpo6cbeginE)
_ZN34_INTERNAL_155ca84b_4_k_cu_1c4257744cuda3std3__45__cpo6cbeginE:
	.zero		1
	.type		_ZN34_INTERNAL_155ca84b_4_k_cu_1c4257744cuda3std6ranges3__45__cpo6cbeginE,@object
	.size		_ZN34_INTERNAL_155ca84b_4_k_cu_1c4257744cuda3std6ranges3__45__cpo6cbeginE,(_ZN34_INTERNAL_155ca84b_4_k_cu_1c4257746thrust24THRUST_300001_SM_1000_NS12placeholders2_7E - _ZN34_INTERNAL_155ca84b_4_k_cu_1c4257744cuda3std6ranges3__45__cpo6cbeginE)
_ZN34_INTERNAL_155ca84b_4_k_cu_1c4257744cuda3std6ranges3__45__cpo6cbeginE:
	.zero		1
	.type		_ZN34_INTERNAL_155ca84b_4_k_cu_1c4257746thrust24THRUST_300001_SM_1000_NS12placeholders2_7E,@object
	.size		_ZN34_INTERNAL_155ca84b_4_k_cu_1c4257746thrust24THRUST_300001_SM_1000_NS12placeholders2_7E,(_ZN34_INTERNAL_155ca84b_4_k_cu_1c4257744cuda3std3__45__cpo7crbeginE - _ZN34_INTERNAL_155ca84b_4_k_cu_1c4257746thrust24THRUST_300001_SM_1000_NS12placeholders2_7E)
_ZN34_INTERNAL_155ca84b_4_k_cu_1c4257746thrust24THRUST_300001_SM_1000_NS12placeholders2_7E:
	.zero		1
	.type		_ZN34_INTERNAL_155ca84b_4_k_cu_1c4257744cuda3std3__45__cpo7crbeginE,@object
	.size		_ZN34_INTERNAL_155ca84b_4_k_cu_1c4257744cuda3std3__45__cpo7crbeginE,(_ZN34_INTERNAL_155ca84b_4_k_cu_1c4257744cuda3std6ranges3__45__cpo4nextE - _ZN34_INTERNAL_155ca84b_4_k_cu_1c4257744cuda3std3__45__cpo7crbeginE)
_ZN34_INTERNAL_155ca84b_4_k_cu_1c4257744cuda3std3__45__cpo7crbeginE:
	.zero		1
	.type		_ZN34_INTERNAL_155ca84b_4_k_cu_1c4257744cuda3std6ranges3__45__cpo4nextE,@object
	.size		_ZN34_INTERNAL_155ca84b_4_k_cu_1c4257744cuda3std6ranges3__45__cpo4nextE,(_ZN34_INTERNAL_155ca84b_4_k_cu_1c4257744cuda3std6ranges3__45__cpo4swapE - _ZN34_INTERNAL_155ca84b_4_k_cu_1c4257744cuda3std6ranges3__45__cpo4nextE)
_ZN34_INTERNAL_155ca84b_4_k_cu_1c4257744cuda3std6ranges3__45__cpo4nextE:
	.zero		1
	.type		_ZN34_INTERNAL_155ca84b_4_k_cu_1c4257744cuda3std6ranges3__45__cpo4swapE,@object
	.size		_ZN34_INTERNAL_155ca84b_4_k_cu_1c4257744cuda3std6ranges3__45__cpo4swapE,(_ZN34_INTERNAL_155ca84b_4_k_cu_1c4257746thrust24THRUST_300001_SM_1000_NS8cuda_cub10par_nosyncE - _ZN34_INTERNAL_155ca84b_4_k_cu_1c4257744cuda3std6ranges3__45__cpo4swapE)
_ZN34_INTERNAL_155ca84b_4_k_cu_1c4257744cuda3std6ranges3__45__cpo4swapE:
	.zero		1
	.type		_ZN34_INTERNAL_155ca84b_4_k_cu_1c4257746thrust24THRUST_300001_SM_1000_NS8cuda_cub10par_nosyncE,@object
	.size		_ZN34_INTERNAL_155ca84b_4_k_cu_1c4257746thrust24THRUST_300001_SM_1000_NS8cuda_cub10par_nosyncE,(_ZN34_INTERNAL_155ca84b_4_k_cu_1c4257746thrust24THRUST_300001_SM_1000_NS12placeholders2_9E - _ZN34_INTERNAL_155ca84b_4_k_cu_1c4257746thrust24THRUST_300001_SM_1000_NS8cuda_cub10par_nosyncE)
_ZN34_INTERNAL_155ca84b_4_k_cu_1c4257746thrust24THRUST_300001_SM_1000_NS8cuda_cub10par_nosyncE:
	.zero		1
	.type		_ZN34_INTERNAL_155ca84b_4_k_cu_1c4257746thrust24THRUST_300001_SM_1000_NS12placeholders2_9E,@object
	.size		_ZN34_INTERNAL_155ca84b_4_k_cu_1c4257746thrust24THRUST_300001_SM_1000_NS12placeholders2_9E,(_ZN34_INTERNAL_155ca84b_4_k_cu_1c4257744cuda3std3__436_GLOBAL__N__155ca84b_4_k_cu_1c4257746ignoreE - _ZN34_INTERNAL_155ca84b_4_k_cu_1c4257746thrust24THRUST_300001_SM_1000_NS12placeholders2_9E)
_ZN34_INTERNAL_155ca84b_4_k_cu_1c4257746thrust24THRUST_300001_SM_1000_NS12placeholders2_9E:
	.zero		1
	.type		_ZN34_INTERNAL_155ca84b_4_k_cu_1c4257744cuda3std3__436_GLOBAL__N__155ca84b_4_k_cu_1c4257746ignoreE,@object
	.size		_ZN34_INTERNAL_155ca84b_4_k_cu_1c4257744cuda3std3__436_GLOBAL__N__155ca84b_4_k_cu_1c4257746ignoreE,(_ZN34_INTERNAL_155ca84b_4_k_cu_1c4257744cuda3std6ranges3__45__cpo4dataE - _ZN34_INTERNAL_155ca84b_4_k_cu_1c4257744cuda3std3__436_GLOBAL__N__155ca84b_4_k_cu_1c4257746ignoreE)
_ZN34_INTERNAL_155ca84b_4_k_cu_1c4257744cuda3std3__436_GLOBAL__N__155ca84b_4_k_cu_1c4257746ignoreE:
	.zero		1
	.type		_ZN34_INTERNAL_155ca84b_4_k_cu_1c4257744cuda3std6ranges3__45__cpo4dataE,@object
	.size		_ZN34_INTERNAL_155ca84b_4_k_cu_1c4257744cuda3std6ranges3__45__cpo4dataE,(_ZN34_INTERNAL_155ca84b_4_k_cu_1c4257746thrust24THRUST_300001_SM_1000_NS12placeholders2_1E - _ZN34_INTERNAL_155ca84b_4_k_cu_1c4257744cuda3std6ranges3__45__cpo4dataE)
_ZN34_INTERNAL_155ca84b_4_k_cu_1c4257744cuda3std6ranges3__45__cpo4dataE:
	.zero		1
	.type		_ZN34_INTERNAL_155ca84b_4_k_cu_1c4257746thrust24THRUST_300001_SM_1000_NS12placeholders2_1E,@object
	.size		_ZN34_INTERNAL_155ca84b_4_k_cu_1c4257746thrust24THRUST_300001_SM_1000_NS12placeholders2_1E,(_ZN34_INTERNAL_155ca84b_4_k_cu_1c4257744cuda3std3__45__cpo5beginE - _ZN34_INTERNAL_155ca84b_4_k_cu_1c4257746thrust24THRUST_300001_SM_1000_NS12placeholders2_1E)
_ZN34_INTERNAL_155ca84b_4_k_cu_1c4257746thrust24THRUST_300001_SM_1000_NS12placeholders2_1E:
	.zero		1
	.type		_ZN34_INTERNAL_155ca84b_4_k_cu_1c4257744cuda3std3__45__cpo5beginE,@object
	.size		_ZN34_INTERNAL_155ca84b_4_k_cu_1c4257744cuda3std3__45__cpo5beginE,(_ZN34_INTERNAL_155ca84b_4_k_cu_1c4257744cuda3std6ranges3__45__cpo5beginE - _ZN34_INTERNAL_155ca84b_4_k_cu_1c4257744cuda3std3__45__cpo5beginE)
_ZN34_INTERNAL_155ca84b_4_k_cu_1c4257744cuda3std3__45__cpo5beginE:
	.zero		1
	.type		_ZN34_INTERNAL_155ca84b_4_k_cu_1c4257744cuda3std6ranges3__45__cpo5beginE,@object
	.size		_ZN34_INTERNAL_155ca84b_4_k_cu_1c4257744cuda3std6ranges3__45__cpo5beginE,(_ZN34_INTERNAL_155ca84b_4_k_cu_1c4257746thrust24THRUST_300001_SM_1000_NS12placeholders2_5E - _ZN34_INTERNAL_155ca84b_4_k_cu_1c4257744cuda3std6ranges3__45__cpo5beginE)
_ZN34_INTERNAL_155ca84b_4_k_cu_1c4257744cuda3std6ranges3__45__cpo5beginE:
	.zero		1
	.type		_ZN34_INTERNAL_155ca84b_4_k_cu_1c4257746thrust24THRUST_300001_SM_1000_NS12placeholders2_5E,@object
	.size		_ZN34_INTERNAL_155ca84b_4_k_cu_1c4257746thrust24THRUST_300001_SM_1000_NS12placeholders2_5E,(_ZN34_INTERNAL_155ca84b_4_k_cu_1c4257744cuda3std3__45__cpo6rbeginE - _ZN34_INTERNAL_155ca84b_4_k_cu_1c4257746thrust24THRUST_300001_SM_1000_NS12placeholders2_5E)
_ZN34_INTERNAL_155ca84b_4_k_cu_1c4257746thrust24THRUST_300001_SM_1000_NS12placeholders2_5E:
	.zero		1
	.type		_ZN34_INTERNAL_155ca84b_4_k_cu_1c4257744cuda3std3__45__cpo6rbeginE,@object
	.size		_ZN34_INTERNAL_155ca84b_4_k_cu_1c4257744cuda3std3__45__cpo6rbeginE,(_ZN34_INTERNAL_155ca84b_4_k_cu_1c4257744cuda3std6ranges3__45__cpo7advanceE - _ZN34_INTERNAL_155ca84b_4_k_cu_1c4257744cuda3std3__45__cpo6rbeginE)
_ZN34_INTERNAL_155ca84b_4_k_cu_1c4257744cuda3std3__45__cpo6rbeginE:
	.zero		1
	.type		_ZN34_INTERNAL_155ca84b_4_k_cu_1c4257744cuda3std6ranges3__45__cpo7advanceE,@object
	.size		_ZN34_INTERNAL_155ca84b_4_k_cu_1c4257744cuda3std6ranges3__45__cpo7advanceE,(_ZN34_INTERNAL_155ca84b_4_k_cu_1c4257744cuda3std3__47nulloptE - _ZN34_INTERNAL_155ca84b_4_k_cu_1c4257744cuda3std6ranges3__45__cpo7advanceE)
_ZN34_INTERNAL_155ca84b_4_k_cu_1c4257744cuda3std6ranges3__45__cpo7advanceE:
	.zero		1
	.type		_ZN34_INTERNAL_155ca84b_4_k_cu_1c4257744cuda3std3__47nulloptE,@object
	.size		_ZN34_INTERNAL_155ca84b_4_k_cu_1c4257744cuda3std3__47nulloptE,(_ZN34_INTERNAL_155ca84b_4_k_cu_1c4257744cuda3std6ranges3__45__cpo8distanceE - _ZN34_INTERNAL_155ca84b_4_k_cu_1c4257744cuda3std3__47nulloptE)
_ZN34_INTERNAL_155ca84b_4_k_cu_1c4257744cuda3std3__47nulloptE:
	.zero		1
	.type		_ZN34_INTERNAL_155ca84b_4_k_cu_1c4257744cuda3std6ranges3__45__cpo8distanceE,@object
	.size		_ZN34_INTERNAL_155ca84b_4_k_cu_1c4257744cuda3std6ranges3__45__cpo8distanceE,(_ZN34_INTERNAL_155ca84b_4_k_cu_1c4257746thrust24THRUST_300001_SM_1000_NS12placeholders3_10E - _ZN34_INTERNAL_155ca84b_4_k_cu_1c4257744cuda3std6ranges3__45__cpo8distanceE)
_ZN34_INTERNAL_155ca84b_4_k_cu_1c4257744cuda3std6ranges3__45__cpo8distanceE:
	.zero		1
	.type		_ZN34_INTERNAL_155ca84b_4_k_cu_1c4257746thrust24THRUST_300001_SM_1000_NS12placeholders3_10E,@object
	.size		_ZN34_INTERNAL_155ca84b_4_k_cu_1c4257746thrust24THRUST_300001_SM_1000_NS12placeholders3_10E,(_ZN34_INTERNAL_155ca84b_4_k_cu_1c4257744cuda3std3__419piecewise_constructE - _ZN34_INTERNAL_155ca84b_4_k_cu_1c4257746thrust24THRUST_300001_SM_1000_NS12placeholders3_10E)
_ZN34_INTERNAL_155ca84b_4_k_cu_1c4257746thrust24THRUST_300001_SM_1000_NS12placeholders3_10E:
	.zero		1
	.type		_ZN34_INTERNAL_155ca84b_4_k_cu_1c4257744cuda3std3__419piecewise_constructE,@object
	.size		_ZN34_INTERNAL_155ca84b_4_k_cu_1c4257744cuda3std3__419piecewise_constructE,(_ZN34_INTERNAL_155ca84b_4_k_cu_1c4257744cuda3std6ranges3__45__cpo5cdataE - _ZN34_INTERNAL_155ca84b_4_k_cu_1c4257744cuda3std3__419piecewise_constructE)
_ZN34_INTERNAL_155ca84b_4_k_cu_1c4257744cuda3std3__419piecewise_constructE:
	.zero		1
	.type		_ZN34_INTERNAL_155ca84b_4_k_cu_1c4257744cuda3std6ranges3__45__cpo5cdataE,@object
	.size		_ZN34_INTERNAL_155ca84b_4_k_cu_1c4257744cuda3std6ranges3__45__cpo5cdataE,(_ZN34_INTERNAL_155ca84b_4_k_cu_1c4257746thrust24THRUST_300001_SM_1000_NS12placeholders2_2E - _ZN34_INTERNAL_155ca84b_4_k_cu_1c4257744cuda3std6ranges3__45__cpo5cdataE)
_ZN34_INTERNAL_155ca84b_4_k_cu_1c4257744cuda3std6ranges3__45__cpo5cdataE:
	.zero		1
	.type		_ZN34_INTERNAL_155ca84b_4_k_cu_1c4257746thrust24THRUST_300001_SM_1000_NS12placeholders2_2E,@object
	.size		_ZN34_INTERNAL_155ca84b_4_k_cu_1c4257746thrust24THRUST_300001_SM_1000_NS12placeholders2_2E,(_ZN34_INTERNAL_155ca84b_4_k_cu_1c4257744cuda3std3__45__cpo3endE - _ZN34_INTERNAL_155ca84b_4_k_cu_1c4257746thrust24THRUST_300001_SM_1000_NS12placeholders2_2E)
_ZN34_INTERNAL_155ca84b_4_k_cu_1c4257746thrust24THRUST_300001_SM_1000_NS12placeholders2_2E:
	.zero		1
	.type		_ZN34_INTERNAL_155ca84b_4_k_cu_1c4257744cuda3std3__45__cpo3endE,@object
	.size		_ZN34_INTERNAL_155ca84b_4_k_cu_1c4257744cuda3std3__45__cpo3endE,(_ZN34_INTERNAL_155ca84b_4_k_cu_1c4257744cuda3std6ranges3__45__cpo3endE - _ZN34_INTERNAL_155ca84b_4_k_cu_1c4257744cuda3std3__45__cpo3endE)
_ZN34_INTERNAL_155ca84b_4_k_cu_1c4257744cuda3std3__45__cpo3endE:
	.zero		1
	.type		_ZN34_INTERNAL_155ca84b_4_k_cu_1c4257744cuda3std6ranges3__45__cpo3endE,@object
	.size		_ZN34_INTERNAL_155ca84b_4_k_cu_1c4257744cuda3std6ranges3__45__cpo3endE,(_ZN34_INTERNAL_155ca84b_4_k_cu_1c4257746thrust24THRUST_300001_SM_1000_NS12placeholders2_6E - _ZN34_INTERNAL_155ca84b_4_k_cu_1c4257744cuda3std6ranges3__45__cpo3endE)
_ZN34_INTERNAL_155ca84b_4_k_cu_1c4257744cuda3std6ranges3__45__cpo3endE:
	.zero		1
	.type		_ZN34_INTERNAL_155ca84b_4_k_cu_1c4257746thrust24THRUST_300001_SM_1000_NS12placeholders2_6E,@object
	.size		_ZN34_INTERNAL_155ca84b_4_k_cu_1c4257746thrust24THRUST_300001_SM_1000_NS12placeholders2_6E,(_ZN34_INTERNAL_155ca84b_4_k_cu_1c4257744cuda3std3__45__cpo4rendE - _ZN34_INTERNAL_155ca84b_4_k_cu_1c4257746thrust24THRUST_300001_SM_1000_NS12placeholders2_6E)
_ZN34_INTERNAL_155ca84b_4_k_cu_1c4257746thrust24THRUST_300001_SM_1000_NS12placeholders2_6E:
	.zero		1
	.type		_ZN34_INTERNAL_155ca84b_4_k_cu_1c4257744cuda3std3__45__cpo4rendE,@object
	.size		_ZN34_INTERNAL_155ca84b_4_k_cu_1c4257744cuda3std3__45__cpo4rendE,(_ZN34_INTERNAL_155ca84b_4_k_cu_1c4257744cuda3std6ranges3__45__cpo9iter_swapE - _ZN34_INTERNAL_155ca84b_4_k_cu_1c4257744cuda3std3__45__cpo4rendE)
_ZN34_INTERNAL_155ca84b_4_k_cu_1c4257744cuda3std3__45__cpo4rendE:
	.zero		1
	.type		_ZN34_INTERNAL_155ca84b_4_k_cu_1c4257744cuda3std6ranges3__45__cpo9iter_swapE,@object
	.size		_ZN34_INTERNAL_155ca84b_4_k_cu_1c4257744cuda3std6ranges3__45__cpo9iter_swapE,(_ZN34_INTERNAL_155ca84b_4_k_cu_1c4257744cuda3std3__48unexpectE - _ZN34_INTERNAL_155ca84b_4_k_cu_1c4257744cuda3std6ranges3__45__cpo9iter_swapE)
_ZN34_INTERNAL_155ca84b_4_k_cu_1c4257744cuda3std6ranges3__45__cpo9iter_swapE:
	.zero		1
	.type		_ZN34_INTERNAL_155ca84b_4_k_cu_1c4257744cuda3std3__48unexpectE,@object
	.size		_ZN34_INTERNAL_155ca84b_4_k_cu_1c4257744cuda3std3__48unexpectE,(_ZN34_INTERNAL_155ca84b_4_k_cu_1c4257746thrust24THRUST_300001_SM_1000_NS8cuda_cub3parE - _ZN34_INTERNAL_155ca84b_4_k_cu_1c4257744cuda3std3__48unexpectE)
_ZN34_INTERNAL_155ca84b_4_k_cu_1c4257744cuda3std3__48unexpectE:
	.zero		1
	.type		_ZN34_INTERNAL_155ca84b_4_k_cu_1c4257746thrust24THRUST_300001_SM_1000_NS8cuda_cub3parE,@object
	.size		_ZN34_INTERNAL_155ca84b_4_k_cu_1c4257746thrust24THRUST_300001_SM_1000_NS8cuda_cub3parE,(_ZN34_INTERNAL_155ca84b_4_k_cu_1c4257746thrust24THRUST_300001_SM_1000_NS12placeholders2_4E - _ZN34_INTERNAL_155ca84b_4_k_cu_1c4257746thrust24THRUST_300001_SM_1000_NS8cuda_cub3parE)
_ZN34_INTERNAL_155ca84b_4_k_cu_1c4257746thrust24THRUST_300001_SM_1000_NS8cuda_cub3parE:
	.zero		1
	.type		_ZN34_INTERNAL_155ca84b_4_k_cu_1c4257746thrust24THRUST_300001_SM_1000_NS12placeholders2_4E,@object
	.size		_ZN34_INTERNAL_155ca84b_4_k_cu_1c4257746thrust24THRUST_300001_SM_1000_NS12placeholders2_4E,(_ZN34_INTERNAL_155ca84b_4_k_cu_1c4257744cuda3std3__45__cpo4cendE - _ZN34_INTERNAL_155ca84b_4_k_cu_1c4257746thrust24THRUST_300001_SM_1000_NS12placeholders2_4E)
_ZN34_INTERNAL_155ca84b_4_k_cu_1c4257746thrust24THRUST_300001_SM_1000_NS12placeholders2_4E:
	.zero		1
	.type		_ZN34_INTERNAL_155ca84b_4_k_cu_1c4257744cuda3std3__45__cpo4cendE,@object
	.size		_ZN34_INTERNAL_155ca84b_4_k_cu_1c4257744cuda3std3__45__cpo4cendE,(_ZN34_INTERNAL_155ca84b_4_k_cu_1c4257744cuda3std6ranges3__45__cpo4cendE - _ZN34_INTERNAL_155ca84b_4_k_cu_1c4257744cuda3std3__45__cpo4cendE)
_ZN34_INTERNAL_155ca84b_4_k_cu_1c4257744cuda3std3__45__cpo4cendE:
	.zero		1
	.type		_ZN34_INTERNAL_155ca84b_4_k_cu_1c4257744cuda3std6ranges3__45__cpo4cendE,@object
	.size		_ZN34_INTERNAL_155ca84b_4_k_cu_1c4257744cuda3std6ranges3__45__cpo4cendE,(_ZN34_INTERNAL_155ca84b_4_k_cu_1c4257744cuda3std3__420unreachable_sentinelE - _ZN34_INTERNAL_155ca84b_4_k_cu_1c4257744cuda3std6ranges3__45__cpo4cendE)
_ZN34_INTERNAL_155ca84b_4_k_cu_1c4257744cuda3std6ranges3__45__cpo4cendE:
	.zero		1
	.type		_ZN34_INTERNAL_155ca84b_4_k_cu_1c4257744cuda3std3__420unreachable_sentinelE,@object
	.size		_ZN34_INTERNAL_155ca84b_4_k_cu_1c4257744cuda3std3__420unreachable_sentinelE,(_ZN34_INTERNAL_155ca84b_4_k_cu_1c4257744cuda3std6ranges3__45__cpo5ssizeE - _ZN34_INTERNAL_155ca84b_4_k_cu_1c4257744cuda3std3__420unreachable_sentinelE)
_ZN34_INTERNAL_155ca84b_4_k_cu_1c4257744cuda3std3__420unreachable_sentinelE:
	.zero		1
	.type		_ZN34_INTERNAL_155ca84b_4_k_cu_1c4257744cuda3std6ranges3__45__cpo5ssizeE,@object
	.size		_ZN34_INTERNAL_155ca84b_4_k_cu_1c4257744cuda3std6ranges3__45__cpo5ssizeE,(_ZN34_INTERNAL_155ca84b_4_k_cu_1c4257746thrust24THRUST_300001_SM_1000_NS12placeholders2_8E - _ZN34_INTERNAL_155ca84b_4_k_cu_1c4257744cuda3std6ranges3__45__cpo5ssizeE)
_ZN34_INTERNAL_155ca84b_4_k_cu_1c4257744cuda3std6ranges3__45__cpo5ssizeE:
	.zero		1
	.type		_ZN34_INTERNAL_155ca84b_4_k_cu_1c4257746thrust24THRUST_300001_SM_1000_NS12placeholders2_8E,@object
	.size		_ZN34_INTERNAL_155ca84b_4_k_cu_1c4257746thrust24THRUST_300001_SM_1000_NS12placeholders2_8E,(_ZN34_INTERNAL_155ca84b_4_k_cu_1c4257744cuda3std3__45__cpo5crendE - _ZN34_INTERNAL_155ca84b_4_k_cu_1c4257746thrust24THRUST_300001_SM_1000_NS12placeholders2_8E)
_ZN34_INTERNAL_155ca84b_4_k_cu_1c4257746thrust24THRUST_300001_SM_1000_NS12placeholders2_8E:
	.zero		1
	.type		_ZN34_INTERNAL_155ca84b_4_k_cu_1c4257744cuda3std3__45__cpo5crendE,@object
	.size		_ZN34_INTERNAL_155ca84b_4_k_cu_1c4257744cuda3std3__45__cpo5crendE,(_ZN34_INTERNAL_155ca84b_4_k_cu_1c4257744cuda3std6ranges3__45__cpo4prevE - _ZN34_INTERNAL_155ca84b_4_k_cu_1c4257744cuda3std3__45__cpo5crendE)
_ZN34_INTERNAL_155ca84b_4_k_cu_1c4257744cuda3std3__45__cpo5crendE:
	.zero		1
	.type		_ZN34_INTERNAL_155ca84b_4_k_cu_1c4257744cuda3std6ranges3__45__cpo4prevE,@object
	.size		_ZN34_INTERNAL_155ca84b_4_k_cu_1c4257744cuda3std6ranges3__45__cpo4prevE,(_ZN34_INTERNAL_155ca84b_4_k_cu_1c4257744cuda3std6ranges3__45__cpo9iter_moveE - _ZN34_INTERNAL_155ca84b_4_k_cu_1c4257744cuda3std6ranges3__45__cpo4prevE)
_ZN34_INTERNAL_155ca84b_4_k_cu_1c4257744cuda3std6ranges3__45__cpo4prevE:
	.zero		1
	.type		_ZN34_INTERNAL_155ca84b_4_k_cu_1c4257744cuda3std6ranges3__45__cpo9iter_moveE,@object
	.size		_ZN34_INTERNAL_155ca84b_4_k_cu_1c4257744cuda3std6ranges3__45__cpo9iter_moveE,(_ZN34_INTERNAL_155ca84b_4_k_cu_1c4257746thrust24THRUST_300001_SM_1000_NS6system6detail10sequential3seqE - _ZN34_INTERNAL_155ca84b_4_k_cu_1c4257744cuda3std6ranges3__45__cpo9iter_moveE)
_ZN34_INTERNAL_155ca84b_4_k_cu_1c4257744cuda3std6ranges3__45__cpo9iter_moveE:
	.zero		1
	.type		_ZN34_INTERNAL_155ca84b_4_k_cu_1c4257746thrust24THRUST_300001_SM_1000_NS6system6detail10sequential3seqE,@object
	.size		_ZN34_INTERNAL_155ca84b_4_k_cu_1c4257746thrust24THRUST_300001_SM_1000_NS6system6detail10sequential3seqE,(.L_31 - _ZN34_INTERNAL_155ca84b_4_k_cu_1c4257746thrust24THRUST_300001_SM_1000_NS6system6detail10sequential3seqE)
_ZN34_INTERNAL_155ca84b_4_k_cu_1c4257746thrust24THRUST_300001_SM_1000_NS6system6detail10sequential3seqE:
	.zero		1
.L_31:


//--------------------- .nv.shared._ZN3cub18CUB_300001_SM_10006detail11EmptyKernelIvEEvv --------------------------
	.section	.nv.shared._ZN3cub18CUB_300001_SM_10006detail11EmptyKernelIvEEvv,"aw",@nobits
	.sectionflags	@""
	.align	16
	.zero		1024


//--------------------- .nv.shared._Z9sumFramesiliiPKdS0_PKlPdS3_ --------------------------
	.section	.nv.shared._Z9sumFramesiliiPKdS0_PKlPdS3_,"aw",@nobits
	.sectionflags	@""
	.align	16
	.zero		1024


//--------------------- .nv.constant0._ZN3cub18CUB_300001_SM_10006detail8for_each13static_kernelINS2_12policy_hub_t12policy_500_tEmN6thrust24THRUST_300001_SM_1000_NS8cuda_cub20__uninitialized_fill7functorINS7_10device_ptrIdEEdEEEEvT0_T1_ --------------------------
	.section	.nv.constant0._ZN3cub18CUB_300001_SM_10006detail8for_each13static_kernelINS2_12policy_hub_t12policy_500_tEmN6thrust24THRUST_300001_SM_1000_NS8cuda_cub20__uninitialized_fill7functorINS7_10device_ptrIdEEdEEEEvT0_T1_,"a",@progbits
	.sectionflags	@""
	.align	4
.nv.constant0._ZN3cub18CUB_300001_SM_10006detail8for_each13static_kernelINS2_12policy_hub_t12policy_500_tEmN6thrust24THRUST_300001_SM_1000_NS8cuda_cub20__uninitialized_fill7functorINS7_10device_ptrIdEEdEEEEvT0_T1_:
	.zero		920


//--------------------- .nv.constant0._ZN3cub18CUB_300001_SM_10006detail11EmptyKernelIvEEvv --------------------------
	.section	.nv.constant0._ZN3cub18CUB_300001_SM_10006detail11EmptyKernelIvEEvv,"a",@progbits
	.sectionflags	@""
	.align	4
.nv.constant0._ZN3cub18CUB_300001_SM_10006detail11EmptyKernelIvEEvv:
	.zero		896


//--------------------- .nv.constant0._Z9sumFramesiliiPKdS0_PKlPdS3_ --------------------------
	.section	.nv.constant0._Z9sumFramesiliiPKdS0_PKlPdS3_,"a",@progbits
	.sectionflags	@""
	.align	4
.nv.constant0._Z9sumFramesiliiPKdS0_PKlPdS3_:
	.zero		960


//--------------------- SYMBOLS --------------------------

	.type		.nv.reservedSmem.offset0,@object
	.size		.nv.reservedSmem.offset0,0x4
	.type		.nv.reservedSmem.cap,@object
	.size		.nv.reservedSmem.cap,0x4
